// auto-generated by cutlass_sweep.gemm — config: {"arch": "sm_100", "cluster_m": 1, "cluster_n": 2, "dtype": "fp16", "stages": 0, "tile_k": 64, "tile_m": 128, "tile_n": 128}
#include "cutlass/cutlass.h"
#include "cutlass/gemm/collective/collective_builder.hpp"
#include "cutlass/gemm/device/gemm_universal_adapter.h"
#include "cutlass/gemm/kernel/gemm_universal.hpp"
#include "cutlass/epilogue/collective/collective_builder.hpp"

using ElemA = cutlass::half_t;
using ElemB = cutlass::half_t;
using ElemCD = cutlass::half_t;
using Acc  = float;
using TileShape    = cute::Shape<cute::_128, cute::_128, cute::_64>;
using ClusterShape = cute::Shape<cute::_1, cute::_2, cute::_1>;

using CollectiveEpilogue = typename cutlass::epilogue::collective::CollectiveBuilder<
    cutlass::arch::Sm100, cutlass::arch::OpClassTensorOp,
    TileShape, ClusterShape,
    cutlass::epilogue::collective::EpilogueTileAuto,
    Acc, Acc,
    ElemCD, cutlass::layout::RowMajor, 128 / cutlass::sizeof_bits<ElemCD>::value,
    ElemCD, cutlass::layout::RowMajor, 128 / cutlass::sizeof_bits<ElemCD>::value,
    cutlass::epilogue::collective::EpilogueScheduleAuto
  >::CollectiveOp;

using CollectiveMainloop = typename cutlass::gemm::collective::CollectiveBuilder<
    cutlass::arch::Sm100, cutlass::arch::OpClassTensorOp,
    ElemA, cutlass::layout::RowMajor, 128 / cutlass::sizeof_bits<ElemA>::value,
    ElemB, cutlass::layout::ColumnMajor, 128 / cutlass::sizeof_bits<ElemB>::value,
    Acc,
    TileShape, ClusterShape,
    cutlass::gemm::collective::StageCountAutoCarveout<static_cast<int>(sizeof(typename CollectiveEpilogue::SharedStorage))>,
    cutlass::gemm::collective::KernelScheduleAuto
  >::CollectiveOp;

using GemmKernel = cutlass::gemm::kernel::GemmUniversal<
    cute::Shape<int,int,int,int>,
    CollectiveMainloop,
    CollectiveEpilogue
>;
using Gemm = cutlass::gemm::device::GemmUniversalAdapter<GemmKernel>;

// Force the device kernel symbol into the cubin without needing a host main.
auto* _anchor = &cutlass::device_kernel<GemmKernel>;


// ===== COMPILED SASS (sm_100a) =====

	.target	sm_100a

	.elftype	@"ET_EXEC"


//--------------------- .note.nv.tkinfo           --------------------------
	.section	.note.nv.tkinfo,"",@"SHT_NOTE"
	.sectionflags	@"SHF_NOTE_NV_TKINFO"
	.tkinfo
        /*0018*/ 	.word	0x00000002
        /*0030*/ 	.string	""
        /*0030*/ 	.string	"ptxas"
        /*0030*/ 	.string	"Cuda compilation tools, release 13.0, V13.0.88"
        /*0030*/ 	.string	"Build cuda_13.0.r13.0/compiler.36424714_0"
        /*0030*/ 	.string	"-arch sm_100a -m 64 "



//--------------------- .note.nv.cuinfo           --------------------------
	.section	.note.nv.cuinfo,"",@"SHT_NOTE"
	.sectionflags	@"SHF_NOTE_NV_CUINFO"
        /*0018*/ 	.short	0x0002
        /*001a*/ 	.short	0x0064
        /*001c*/ 	.short	0x0082
	.zero		2


//--------------------- .nv.info                  --------------------------
	.section	.nv.info,"",@"SHT_CUDA_INFO"
	.align	4


	//----- nvinfo : EIATTR_REGCOUNT
	.align		4
        /*0000*/ 	.byte	0x04, 0x2f
        /*0002*/ 	.short	(.L_19 - .L_18)
	.align		4
.L_18:
        /*0004*/ 	.word	index@(_ZN7cutlass13device_kernelINS_4gemm6kernel13GemmUniversalIN4cute5tupleIJiiiiEEENS1_10collective13CollectiveMmaINS1_35MainloopSm100TmaUmmaWarpSpecializedILi6ELi2ELi4ENS5_IJNS4_1CILi1EEENSA_ILi2EEESB_EEEEENS5_IJNSA_ILi128EEESF_NSA_ILi64EEEEEENS_6half_tENS5_IJlSB_lEEESI_SJ_NS4_8TiledMMAINS4_8MMA_AtomIJNS4_20SM100_MMA_F16BF16_SSISI_SI_fLi128ELi128ELNS4_4UMMA5MajorE0ELSO_0ELNSN_7ScaleInE0ELSP_0EEEEEENS4_6LayoutINS5_IJSB_SB_SB_EEENS5_IJNSA_ILi0EEESU_SU_EEEEENS5_IJNS4_10UnderscoreESX_SX_EEEEENS4_23SM90_TMA_LOAD_MULTICASTENS4_14ComposedLayoutINS4_7SwizzleILi3ELi4ELi3EEENS4_18smem_ptr_flag_bitsILi16EEENSS_INS5_IJNSA_ILi8EEESG_EEENS5_IJSG_SB_EEEEEEEvNS4_8identityENS4_13SM90_TMA_LOADES1A_vS1B_EENS_8epilogue10collective18CollectiveEpilogueINS1E_23Sm100TmaWarpSpecializedILi4ELi2ELi32ELb1ELb0EEEJSH_NS5_IJNSS_ISF_SB_EENSS_INSA_ILi32EEESB_EEEEESI_SJ_SI_SJ_NS1E_6fusion15FusionCallbacksIS1I_NS1N_17LinearCombinationISI_fSI_fLNS_15FloatRoundStyleE2EEESH_S1M_JEEENS4_5SM1004TMEM4LOAD26SM100_TMEM_LOAD_32dp32b32xES1C_NS11_INS12_ILi2ELi4ELi3EEES15_NSS_INS5_IJS16_S1K_EEENS5_IJS1K_SB_EEEEEEENS4_39AutoVectorizingCopyWithAssumedAlignmentILi128EEENS4_14SM90_TMA_STOREES21_S23_S23_EEEvvEEEEvNT_6ParamsE)
        /*0008*/ 	.word	0x00000076


	//----- nvinfo : EIATTR_FRAME_SIZE
	.align		4
.L_19:
        /*000c*/ 	.byte	0x04, 0x11
        /*000e*/ 	.short	(.L_21 - .L_20)
	.align		4
.L_20:
        /*0010*/ 	.word	index@($__internal_2_$__cuda_sm10x_tcgen05_guardrail_trap_unallocated_columns_being_dealloced)
        /*0014*/ 	.word	0x00000000


	//----- nvinfo : EIATTR_FRAME_SIZE
	.align		4
.L_21:
        /*0018*/ 	.byte	0x04, 0x11
        /*001a*/ 	.short	(.L_23 - .L_22)
	.align		4
.L_22:
        /*001c*/ 	.word	index@($__internal_1_$__cuda_sm10x_tcgen05_guardrail_trap_phase_invalid_during_alloc)
        /*0020*/ 	.word	0x00000000


	//----- nvinfo : EIATTR_FRAME_SIZE
	.align		4
.L_23:
        /*0024*/ 	.byte	0x04, 0x11
        /*0026*/ 	.short	(.L_25 - .L_24)
	.align		4
.L_24:
        /*0028*/ 	.word	index@($__internal_0_$__cuda_sm10x_tcgen05_guardrail_trap_col_being_dealloced_not_returned_by_alloc)
        /*002c*/ 	.word	0x00000000


	//----- nvinfo : EIATTR_FRAME_SIZE
	.align		4
.L_25:
        /*0030*/ 	.byte	0x04, 0x11
        /*0032*/ 	.short	(.L_27 - .L_26)
	.align		4
.L_26:
        /*0034*/ 	.word	index@(_ZN7cutlass13device_kernelINS_4gemm6kernel13GemmUniversalIN4cute5tupleIJiiiiEEENS1_10collective13CollectiveMmaINS1_35MainloopSm100TmaUmmaWarpSpecializedILi6ELi2ELi4ENS5_IJNS4_1CILi1EEENSA_ILi2EEESB_EEEEENS5_IJNSA_ILi128EEESF_NSA_ILi64EEEEEENS_6half_tENS5_IJlSB_lEEESI_SJ_NS4_8TiledMMAINS4_8MMA_AtomIJNS4_20SM100_MMA_F16BF16_SSISI_SI_fLi128ELi128ELNS4_4UMMA5MajorE0ELSO_0ELNSN_7ScaleInE0ELSP_0EEEEEENS4_6LayoutINS5_IJSB_SB_SB_EEENS5_IJNSA_ILi0EEESU_SU_EEEEENS5_IJNS4_10UnderscoreESX_SX_EEEEENS4_23SM90_TMA_LOAD_MULTICASTENS4_14ComposedLayoutINS4_7SwizzleILi3ELi4ELi3EEENS4_18smem_ptr_flag_bitsILi16EEENSS_INS5_IJNSA_ILi8EEESG_EEENS5_IJSG_SB_EEEEEEEvNS4_8identityENS4_13SM90_TMA_LOADES1A_vS1B_EENS_8epilogue10collective18CollectiveEpilogueINS1E_23Sm100TmaWarpSpecializedILi4ELi2ELi32ELb1ELb0EEEJSH_NS5_IJNSS_ISF_SB_EENSS_INSA_ILi32EEESB_EEEEESI_SJ_SI_SJ_NS1E_6fusion15FusionCallbacksIS1I_NS1N_17LinearCombinationISI_fSI_fLNS_15FloatRoundStyleE2EEESH_S1M_JEEENS4_5SM1004TMEM4LOAD26SM100_TMEM_LOAD_32dp32b32xES1C_NS11_INS12_ILi2ELi4ELi3EEES15_NSS_INS5_IJS16_S1K_EEENS5_IJS1K_SB_EEEEEEENS4_39AutoVectorizingCopyWithAssumedAlignmentILi128EEENS4_14SM90_TMA_STOREES21_S23_S23_EEEvvEEEEvNT_6ParamsE)
        /*0038*/ 	.word	0x00000000


	//----- nvinfo : EIATTR_MIN_STACK_SIZE
	.align		4
.L_27:
        /*003c*/ 	.byte	0x04, 0x12
        /*003e*/ 	.short	(.L_29 - .L_28)
	.align		4
.L_28:
        /*0040*/ 	.word	index@(_ZN7cutlass13device_kernelINS_4gemm6kernel13GemmUniversalIN4cute5tupleIJiiiiEEENS1_10collective13CollectiveMmaINS1_35MainloopSm100TmaUmmaWarpSpecializedILi6ELi2ELi4ENS5_IJNS4_1CILi1EEENSA_ILi2EEESB_EEEEENS5_IJNSA_ILi128EEESF_NSA_ILi64EEEEEENS_6half_tENS5_IJlSB_lEEESI_SJ_NS4_8TiledMMAINS4_8MMA_AtomIJNS4_20SM100_MMA_F16BF16_SSISI_SI_fLi128ELi128ELNS4_4UMMA5MajorE0ELSO_0ELNSN_7ScaleInE0ELSP_0EEEEEENS4_6LayoutINS5_IJSB_SB_SB_EEENS5_IJNSA_ILi0EEESU_SU_EEEEENS5_IJNS4_10UnderscoreESX_SX_EEEEENS4_23SM90_TMA_LOAD_MULTICASTENS4_14ComposedLayoutINS4_7SwizzleILi3ELi4ELi3EEENS4_18smem_ptr_flag_bitsILi16EEENSS_INS5_IJNSA_ILi8EEESG_EEENS5_IJSG_SB_EEEEEEEvNS4_8identityENS4_13SM90_TMA_LOADES1A_vS1B_EENS_8epilogue10collective18CollectiveEpilogueINS1E_23Sm100TmaWarpSpecializedILi4ELi2ELi32ELb1ELb0EEEJSH_NS5_IJNSS_ISF_SB_EENSS_INSA_ILi32EEESB_EEEEESI_SJ_SI_SJ_NS1E_6fusion15FusionCallbacksIS1I_NS1N_17LinearCombinationISI_fSI_fLNS_15FloatRoundStyleE2EEESH_S1M_JEEENS4_5SM1004TMEM4LOAD26SM100_TMEM_LOAD_32dp32b32xES1C_NS11_INS12_ILi2ELi4ELi3EEES15_NSS_INS5_IJS16_S1K_EEENS5_IJS1K_SB_EEEEEEENS4_39AutoVectorizingCopyWithAssumedAlignmentILi128EEENS4_14SM90_TMA_STOREES21_S23_S23_EEEvvEEEEvNT_6ParamsE)
        /*0044*/ 	.word	0x00000000
.L_29:


//--------------------- .nv.compat                --------------------------
	.section	.nv.compat,"",@"SHT_CUDA_COMPAT_INFO"
	.align	4
        /*0000*/ 	.byte	0x02, 0x09, 0x01, 0x00, 0x02, 0x02, 0x02, 0x00, 0x02, 0x05, 0x05, 0x00, 0x03, 0x07, 0x01, 0x01
        /*0010*/ 	.byte	0x02, 0x03, 0x01, 0x00, 0x02, 0x06, 0x01, 0x00, 0x04, 0x0b, 0x08, 0x00, 0x09, 0x00, 0x00, 0x00
        /*0020*/ 	.byte	0x00, 0x00, 0x00, 0x00


//--------------------- .nv.info._ZN7cutlass13device_kernelINS_4gemm6kernel13GemmUniversalIN4cute5tupleIJiiiiEEENS1_10collective13CollectiveMmaINS1_35MainloopSm100TmaUmmaWarpSpecializedILi6ELi2ELi4ENS5_IJNS4_1CILi1EEENSA_ILi2EEESB_EEEEENS5_IJNSA_ILi128EEESF_NSA_ILi64EEEEEENS_6half_tENS5_IJlSB_lEEESI_SJ_NS4_8TiledMMAINS4_8MMA_AtomIJNS4_20SM100_MMA_F16BF16_SSISI_SI_fLi128ELi128ELNS4_4UMMA5MajorE0ELSO_0ELNSN_7ScaleInE0ELSP_0EEEEEENS4_6LayoutINS5_IJSB_SB_SB_EEENS5_IJNSA_ILi0EEESU_SU_EEEEENS5_IJNS4_10UnderscoreESX_SX_EEEEENS4_23SM90_TMA_LOAD_MULTICASTENS4_14ComposedLayoutINS4_7SwizzleILi3ELi4ELi3EEENS4_18smem_ptr_flag_bitsILi16EEENSS_INS5_IJNSA_ILi8EEESG_EEENS5_IJSG_SB_EEEEEEEvNS4_8identityENS4_13SM90_TMA_LOADES1A_vS1B_EENS_8epilogue10collective18CollectiveEpilogueINS1E_23Sm100TmaWarpSpecializedILi4ELi2ELi32ELb1ELb0EEEJSH_NS5_IJNSS_ISF_SB_EENSS_INSA_ILi32EEESB_EEEEESI_SJ_SI_SJ_NS1E_6fusion15FusionCallbacksIS1I_NS1N_17LinearCombinationISI_fSI_fLNS_15FloatRoundStyleE2EEESH_S1M_JEEENS4_5SM1004TMEM4LOAD26SM100_TMEM_LOAD_32dp32b32xES1C_NS11_INS12_ILi2ELi4ELi3EEES15_NSS_INS5_IJS16_S1K_EEENS5_IJS1K_SB_EEEEEEENS4_39AutoVectorizingCopyWithAssumedAlignmentILi128EEENS4_14SM90_TMA_STOREES21_S23_S23_EEEvvEEEEvNT_6ParamsE --------------------------
	.section	.nv.info._ZN7cutlass13device_kernelINS_4gemm6kernel13GemmUniversalIN4cute5tupleIJiiiiEEENS1_10collective13CollectiveMmaINS1_35MainloopSm100TmaUmmaWarpSpecializedILi6ELi2ELi4ENS5_IJNS4_1CILi1EEENSA_ILi2EEESB_EEEEENS5_IJNSA_ILi128EEESF_NSA_ILi64EEEEEENS_6half_tENS5_IJlSB_lEEESI_SJ_NS4_8TiledMMAINS4_8MMA_AtomIJNS4_20SM100_MMA_F16BF16_SSISI_SI_fLi128ELi128ELNS4_4UMMA5MajorE0ELSO_0ELNSN_7ScaleInE0ELSP_0EEEEEENS4_6LayoutINS5_IJSB_SB_SB_EEENS5_IJNSA_ILi0EEESU_SU_EEEEENS5_IJNS4_10UnderscoreESX_SX_EEEEENS4_23SM90_TMA_LOAD_MULTICASTENS4_14ComposedLayoutINS4_7SwizzleILi3ELi4ELi3EEENS4_18smem_ptr_flag_bitsILi16EEENSS_INS5_IJNSA_ILi8EEESG_EEENS5_IJSG_SB_EEEEEEEvNS4_8identityENS4_13SM90_TMA_LOADES1A_vS1B_EENS_8epilogue10collective18CollectiveEpilogueINS1E_23Sm100TmaWarpSpecializedILi4ELi2ELi32ELb1ELb0EEEJSH_NS5_IJNSS_ISF_SB_EENSS_INSA_ILi32EEESB_EEEEESI_SJ_SI_SJ_NS1E_6fusion15FusionCallbacksIS1I_NS1N_17LinearCombinationISI_fSI_fLNS_15FloatRoundStyleE2EEESH_S1M_JEEENS4_5SM1004TMEM4LOAD26SM100_TMEM_LOAD_32dp32b32xES1C_NS11_INS12_ILi2ELi4ELi3EEES15_NSS_INS5_IJS16_S1K_EEENS5_IJS1K_SB_EEEEEEENS4_39AutoVectorizingCopyWithAssumedAlignmentILi128EEENS4_14SM90_TMA_STOREES21_S23_S23_EEEvvEEEEvNT_6ParamsE,"",@"SHT_CUDA_INFO"
	.sectionflags	@""
	.align	4


	//----- nvinfo : EIATTR_CUDA_API_VERSION
	.align		4
        /*0000*/ 	.byte	0x04, 0x37
        /*0002*/ 	.short	(.L_31 - .L_30)
.L_30:
        /*0004*/ 	.word	0x00000082


	//----- nvinfo : EIATTR_KPARAM_INFO
	.align		4
.L_31:
        /*0008*/ 	.byte	0x04, 0x17
        /*000a*/ 	.short	(.L_33 - .L_32)
.L_32:
        /*000c*/ 	.word	0x00000000
        /*0010*/ 	.short	0x0000
        /*0012*/ 	.short	0x0000
        /*0014*/ 	.byte	0x00, 0xf0, 0x01, 0x20


	//----- nvinfo : EIATTR_AT_ENTRY_FRAGMENTS
	.align		4
.L_33:
        /*0018*/ 	.byte	0x04, 0x4f
        /*001a*/ 	.short	(.L_35 - .L_34)


	//   ....[0]....
.L_34:
        /*001c*/ 	.word	0x00000006


	//----- nvinfo : EIATTR_RESERVED_SMEM_USED
	.align		4
.L_35:
        /*0020*/ 	.byte	0x01, 0x41
	.zero		2


	//----- nvinfo : EIATTR_SPARSE_MMA_MASK
	.align		4
        /*0024*/ 	.byte	0x03, 0x50
        /*0026*/ 	.short	0x0000


	//----- nvinfo : EIATTR_TCGEN05_1CTA_USED
	.align		4
        /*0028*/ 	.byte	0x01, 0x51
	.zero		2


	//----- nvinfo : EIATTR_MAXREG_COUNT
	.align		4
        /*002c*/ 	.byte	0x03, 0x1b
        /*002e*/ 	.short	0x00ff


	//----- nvinfo : EIATTR_NUM_BARRIERS
	.align		4
        /*0030*/ 	.byte	0x02, 0x4c
        /*0032*/ 	.byte	0x07
	.zero		1


	//----- nvinfo : EIATTR_EXTERNS
	.align		4
        /*0034*/ 	.byte	0x04, 0x0f
        /*0036*/ 	.short	(.L_37 - .L_36)


	//   ....[0]....
	.align		4
.L_36:
        /*0038*/ 	.word	index@(__assertfail)


	//----- nvinfo : EIATTR_MERCURY_ISA_VERSION
	.align		4
.L_37:
        /*003c*/ 	.byte	0x03, 0x5f
        /*003e*/ 	.short	0x0101


	//----- nvinfo : EIATTR_INT_WARP_WIDE_INSTR_OFFSETS
	.align		4
        /*0040*/ 	.byte	0x04, 0x31
        /*0042*/ 	.short	(.L_39 - .L_38)


	//   ....[0]....
.L_38:
        /*0044*/ 	.word	0x00003dd0


	//   ....[1]....
        /*0048*/ 	.word	0x00003df0


	//   ....[2]....
        /*004c*/ 	.word	0x00003e20


	//   ....[3]....
        /*0050*/ 	.word	0x00004960


	//   ....[4]....
        /*0054*/ 	.word	0x000049d0


	//   ....[5]....
        /*0058*/ 	.word	0x00004ab0


	//   ....[6]....
        /*005c*/ 	.word	0x00004b30


	//   ....[7]....
        /*0060*/ 	.word	0x00004c30


	//   ....[8]....
        /*0064*/ 	.word	0x00004cb0


	//   ....[9]....
        /*0068*/ 	.word	0x00004da0


	//   ....[10]....
        /*006c*/ 	.word	0x00004e50


	//----- nvinfo : EIATTR_COOP_GROUP_MASK_REGIDS
	.align		4
.L_39:
        /*0070*/ 	.byte	0x04, 0x29
        /*0072*/ 	.short	(.L_41 - .L_40)


	//   ....[0]....
.L_40:
        /*0074*/ 	.word	0xffffffff


	//   ....[1]....
        /*0078*/ 	.word	0xffffffff


	//   ....[2]....
        /*007c*/ 	.word	0xffffffff


	//   ....[3]....
        /*0080*/ 	.word	0xffffffff


	//   ....[4]....
        /*0084*/ 	.word	0xffffffff


	//   ....[5]....
        /*0088*/ 	.word	0xffffffff


	//   ....[6]....
        /*008c*/ 	.word	0xffffffff


	//   ....[7]....
        /*0090*/ 	.word	0xffffffff


	//   ....[8]....
        /*0094*/ 	.word	0xffffffff


	//   ....[9]....
        /*0098*/ 	.word	0xffffffff


	//   ....[10]....
        /*009c*/ 	.word	0xffffffff


	//   ....[11]....
        /*00a0*/ 	.word	0xffffffff


	//   ....[12]....
        /*00a4*/ 	.word	0xffffffff


	//   ....[13]....
        /*00a8*/ 	.word	0xffffffff


	//----- nvinfo : EIATTR_COOP_GROUP_INSTR_OFFSETS
	.align		4
.L_41:
        /*00ac*/ 	.byte	0x04, 0x28
        /*00ae*/ 	.short	(.L_43 - .L_42)


	//   ....[0]....
.L_42:
        /*00b0*/ 	.word	0x00000080


	//   ....[1]....
        /*00b4*/ 	.word	0x000004f0


	//   ....[2]....
        /*00b8*/ 	.word	0x000006e0


	//   ....[3]....
        /*00bc*/ 	.word	0x00000880


	//   ....[4]....
        /*00c0*/ 	.word	0x00000980


	//   ....[5]....
        /*00c4*/ 	.word	0x00000af0


	//   ....[6]....
        /*00c8*/ 	.word	0x00000c90


	//   ....[7]....
        /*00cc*/ 	.word	0x00000e40


	//   ....[8]....
        /*00d0*/ 	.word	0x00002050


	//   ....[9]....
        /*00d4*/ 	.word	0x00003020


	//   ....[10]....
        /*00d8*/ 	.word	0x00003230


	//   ....[11]....
        /*00dc*/ 	.word	0x00003260


	//   ....[12]....
        /*00e0*/ 	.word	0x00003cb0


	//   ....[13]....
        /*00e4*/ 	.word	0x00003ee0


	//----- nvinfo : EIATTR_VRC_CTA_INIT_COUNT
	.align		4
.L_43:
        /*00e8*/ 	.byte	0x02, 0x4a
        /*00ea*/ 	.byte	0x80
	.zero		1


	//----- nvinfo : EIATTR_SYSCALL_OFFSETS
	.align		4
        /*00ec*/ 	.byte	0x04, 0x46
        /*00ee*/ 	.short	(.L_45 - .L_44)


	//   ....[0]....
.L_44:
        /*00f0*/ 	.word	0x00005aa0


	//   ....[1]....
        /*00f4*/ 	.word	0x00005b90


	//   ....[2]....
        /*00f8*/ 	.word	0x00006360


	//   ....[3]....
        /*00fc*/ 	.word	0x00006fe0


	//   ....[4]....
        /*0100*/ 	.word	0x00007c40


	//   ....[5]....
        /*0104*/ 	.word	0x000088a0


	//----- nvinfo : EIATTR_MBARRIER_INSTR_OFFSETS
	.align		4
.L_45:
        /*0108*/ 	.byte	0x04, 0x39
        /*010a*/ 	.short	(.L_47 - .L_46)


	//   ....[0]....
.L_46:
        /*010c*/ 	.word	0x00000610
        /*0110*/ 	.word	0x000000ff
        /*0114*/ 	.word	0x00000000
        /*0118*/ 	.short	0x0100
        /*011a*/ 	.byte	0x04
	.zero		1


	//   ....[1]....
        /*011c*/ 	.word	0x00000620
        /*0120*/ 	.word	0x000000ff
        /*0124*/ 	.word	0x00000030
        /*0128*/ 	.short	0x0100
        /*012a*/ 	.byte	0x04
	.zero		1


	//   ....[2]....
        /*012c*/ 	.word	0x00000630
        /*0130*/ 	.word	0x000000ff
        /*0134*/ 	.word	0x00000008
        /*0138*/ 	.short	0x0100
        /*013a*/ 	.byte	0x04
	.zero		1


	//   ....[3]....
        /*013c*/ 	.word	0x00000640
        /*0140*/ 	.word	0x000000ff
        /*0144*/ 	.word	0x00000038
        /*0148*/ 	.short	0x0100
        /*014a*/ 	.byte	0x04
	.zero		1


	//   ....[4]....
        /*014c*/ 	.word	0x00000650
        /*0150*/ 	.word	0x000000ff
        /*0154*/ 	.word	0x00000010
        /*0158*/ 	.short	0x0100
        /*015a*/ 	.byte	0x04
	.zero		1


	//   ....[5]....
        /*015c*/ 	.word	0x00000660
        /*0160*/ 	.word	0x000000ff
        /*0164*/ 	.word	0x00000040
        /*0168*/ 	.short	0x0100
        /*016a*/ 	.byte	0x04
	.zero		1


	//   ....[6]....
        /*016c*/ 	.word	0x00000670
        /*0170*/ 	.word	0x000000ff
        /*0174*/ 	.word	0x00000018
        /*0178*/ 	.short	0x0100
        /*017a*/ 	.byte	0x04
	.zero		1


	//   ....[7]....
        /*017c*/ 	.word	0x00000680
        /*0180*/ 	.word	0x000000ff
        /*0184*/ 	.word	0x00000048
        /*0188*/ 	.short	0x0100
        /*018a*/ 	.byte	0x04
	.zero		1


	//   ....[8]....
        /*018c*/ 	.word	0x00000690
        /*0190*/ 	.word	0x000000ff
        /*0194*/ 	.word	0x00000020
        /*0198*/ 	.short	0x0100
        /*019a*/ 	.byte	0x04
	.zero		1


	//   ....[9]....
        /*019c*/ 	.word	0x000006a0
        /*01a0*/ 	.word	0x000000ff
        /*01a4*/ 	.word	0x00000050
        /*01a8*/ 	.short	0x0100
        /*01aa*/ 	.byte	0x04
	.zero		1


	//   ....[10]....
        /*01ac*/ 	.word	0x000006b0
        /*01b0*/ 	.word	0x000000ff
        /*01b4*/ 	.word	0x00000028
        /*01b8*/ 	.short	0x0100
        /*01ba*/ 	.byte	0x04
	.zero		1


	//   ....[11]....
        /*01bc*/ 	.word	0x000006c0
        /*01c0*/ 	.word	0x000000ff
        /*01c4*/ 	.word	0x00000058
        /*01c8*/ 	.short	0x0100
        /*01ca*/ 	.byte	0x04
	.zero		1


	//   ....[12]....
        /*01cc*/ 	.word	0x000007f0
        /*01d0*/ 	.word	0x000000ff
        /*01d4*/ 	.word	0x00000060
        /*01d8*/ 	.short	0x0100
        /*01da*/ 	.byte	0x04
	.zero		1


	//   ....[13]....
        /*01dc*/ 	.word	0x00000800
        /*01e0*/ 	.word	0x000000ff
        /*01e4*/ 	.word	0x00000080
        /*01e8*/ 	.short	0x0100
        /*01ea*/ 	.byte	0x04
	.zero		1


	//   ....[14]....
        /*01ec*/ 	.word	0x00000810
        /*01f0*/ 	.word	0x000000ff
        /*01f4*/ 	.word	0x00000068
        /*01f8*/ 	.short	0x0100
        /*01fa*/ 	.byte	0x04
	.zero		1


	//   ....[15]....
        /*01fc*/ 	.word	0x00000820
        /*0200*/ 	.word	0x000000ff
        /*0204*/ 	.word	0x00000088
        /*0208*/ 	.short	0x0100
        /*020a*/ 	.byte	0x04
	.zero		1


	//   ....[16]....
        /*020c*/ 	.word	0x00000830
        /*0210*/ 	.word	0x000000ff
        /*0214*/ 	.word	0x00000070
        /*0218*/ 	.short	0x0100
        /*021a*/ 	.byte	0x04
	.zero		1


	//   ....[17]....
        /*021c*/ 	.word	0x00000840
        /*0220*/ 	.word	0x000000ff
        /*0224*/ 	.word	0x00000090
        /*0228*/ 	.short	0x0100
        /*022a*/ 	.byte	0x04
	.zero		1


	//   ....[18]....
        /*022c*/ 	.word	0x00000850
        /*0230*/ 	.word	0x000000ff
        /*0234*/ 	.word	0x00000078
        /*0238*/ 	.short	0x0100
        /*023a*/ 	.byte	0x04
	.zero		1


	//   ....[19]....
        /*023c*/ 	.word	0x00000860
        /*0240*/ 	.word	0x000000ff
        /*0244*/ 	.word	0x00000098
        /*0248*/ 	.short	0x0100
        /*024a*/ 	.byte	0x04
	.zero		1


	//   ....[20]....
        /*024c*/ 	.word	0x00000950
        /*0250*/ 	.word	0x000000ff
        /*0254*/ 	.word	0x000000a0
        /*0258*/ 	.short	0x0100
        /*025a*/ 	.byte	0x06
	.zero		1


	//   ....[21]....
        /*025c*/ 	.word	0x00000960
        /*0260*/ 	.word	0x000000ff
        /*0264*/ 	.word	0x000000a8
        /*0268*/ 	.short	0x0100
        /*026a*/ 	.byte	0x06
	.zero		1


	//   ....[22]....
        /*026c*/ 	.word	0x00000aa0
        /*0270*/ 	.word	0x000000ff
        /*0274*/ 	.word	0x000000b0
        /*0278*/ 	.short	0x0100
        /*027a*/ 	.byte	0x06
	.zero		1


	//   ....[23]....
        /*027c*/ 	.word	0x00000ab0
        /*0280*/ 	.word	0x000000ff
        /*0284*/ 	.word	0x000000c0
        /*0288*/ 	.short	0x0100
        /*028a*/ 	.byte	0x06
	.zero		1


	//   ....[24]....
        /*028c*/ 	.word	0x00000ac0
        /*0290*/ 	.word	0x000000ff
        /*0294*/ 	.word	0x000000b8
        /*0298*/ 	.short	0x0100
        /*029a*/ 	.byte	0x06
	.zero		1


	//   ....[25]....
        /*029c*/ 	.word	0x00000ad0
        /*02a0*/ 	.word	0x000000ff
        /*02a4*/ 	.word	0x000000c8
        /*02a8*/ 	.short	0x0100
        /*02aa*/ 	.byte	0x06
	.zero		1


	//   ....[26]....
        /*02ac*/ 	.word	0x00000c00
        /*02b0*/ 	.word	0x000000ff
        /*02b4*/ 	.word	0x000000d0
        /*02b8*/ 	.short	0x0100
        /*02ba*/ 	.byte	0x04
	.zero		1


	//   ....[27]....
        /*02bc*/ 	.word	0x00000c10
        /*02c0*/ 	.word	0x000000ff
        /*02c4*/ 	.word	0x000000f0
        /*02c8*/ 	.short	0x0100
        /*02ca*/ 	.byte	0x04
	.zero		1


	//   ....[28]....
        /*02cc*/ 	.word	0x00000c20
        /*02d0*/ 	.word	0x000000ff
        /*02d4*/ 	.word	0x000000d8
        /*02d8*/ 	.short	0x0100
        /*02da*/ 	.byte	0x04
	.zero		1


	//   ....[29]....
        /*02dc*/ 	.word	0x00000c30
        /*02e0*/ 	.word	0x000000ff
        /*02e4*/ 	.word	0x000000f8
        /*02e8*/ 	.short	0x0100
        /*02ea*/ 	.byte	0x04
	.zero		1


	//   ....[30]....
        /*02ec*/ 	.word	0x00000c40
        /*02f0*/ 	.word	0x000000ff
        /*02f4*/ 	.word	0x000000e0
        /*02f8*/ 	.short	0x0100
        /*02fa*/ 	.byte	0x04
	.zero		1


	//   ....[31]....
        /*02fc*/ 	.word	0x00000c50
        /*0300*/ 	.word	0x000000ff
        /*0304*/ 	.word	0x00000100
        /*0308*/ 	.short	0x0100
        /*030a*/ 	.byte	0x04
	.zero		1


	//   ....[32]....
        /*030c*/ 	.word	0x00000c60
        /*0310*/ 	.word	0x000000ff
        /*0314*/ 	.word	0x000000e8
        /*0318*/ 	.short	0x0100
        /*031a*/ 	.byte	0x04
	.zero		1


	//   ....[33]....
        /*031c*/ 	.word	0x00000c70
        /*0320*/ 	.word	0x000000ff
        /*0324*/ 	.word	0x00000108
        /*0328*/ 	.short	0x0100
        /*032a*/ 	.byte	0x04
	.zero		1


	//   ....[34]....
        /*032c*/ 	.word	0x00000d60
        /*0330*/ 	.word	0x000000ff
        /*0334*/ 	.word	0x00000110
        /*0338*/ 	.short	0x0100
        /*033a*/ 	.byte	0x04
	.zero		1


	//   ....[35]....
        /*033c*/ 	.word	0x00000d70
        /*0340*/ 	.word	0x000000ff
        /*0344*/ 	.word	0x00000120
        /*0348*/ 	.short	0x0100
        /*034a*/ 	.byte	0x04
	.zero		1


	//   ....[36]....
        /*034c*/ 	.word	0x00000d80
        /*0350*/ 	.word	0x000000ff
        /*0354*/ 	.word	0x00000118
        /*0358*/ 	.short	0x0100
        /*035a*/ 	.byte	0x04
	.zero		1


	//   ....[37]....
        /*035c*/ 	.word	0x00000d90
        /*0360*/ 	.word	0x000000ff
        /*0364*/ 	.word	0x00000128
        /*0368*/ 	.short	0x0100
        /*036a*/ 	.byte	0x04
	.zero		1


	//   ....[38]....
        /*036c*/ 	.word	0x000018d0
        /*0370*/ 	.word	0x00000003
        /*0374*/ 	.word	0x00000120
        /*0378*/ 	.short	0x010a
        /*037a*/ 	.byte	0xff
	.zero		1


	//   ....[39]....
        /*037c*/ 	.word	0x00001900
        /*0380*/ 	.word	0x00000003
        /*0384*/ 	.word	0x00000110
        /*0388*/ 	.short	0x0101
        /*038a*/ 	.byte	0xff
	.zero		1


	//   ....[40]....
        /*038c*/ 	.word	0x000019d0
        /*0390*/ 	.word	0x000000ff
        /*0394*/ 	.word	0x00000030
        /*0398*/ 	.short	0x010a
        /*039a*/ 	.byte	0x04
	.zero		1


	//   ....[41]....
        /*039c*/ 	.word	0x00001a50
        /*03a0*/ 	.word	0x000000ff
        /*03a4*/ 	.word	0x00000030
        /*03a8*/ 	.short	0x010a
        /*03aa*/ 	.byte	0x21
	.zero		1


	//   ....[42]....
        /*03ac*/ 	.word	0x00001bf0
        /*03b0*/ 	.word	0x000000ff
        /*03b4*/ 	.word	0x00000030
        /*03b8*/ 	.short	0x010a
        /*03ba*/ 	.byte	0x08
	.zero		1


	//   ....[43]....
        /*03bc*/ 	.word	0x00001d00
        /*03c0*/ 	.word	0x000000ff
        /*03c4*/ 	.word	0x000000a8
        /*03c8*/ 	.short	0x0101
        /*03ca*/ 	.byte	0x06
	.zero		1


	//   ....[44]....
        /*03cc*/ 	.word	0x00001d20
        /*03d0*/ 	.word	0x000000ff
        /*03d4*/ 	.word	0x00000030
        /*03d8*/ 	.short	0x010a
        /*03da*/ 	.byte	0x04
	.zero		1


	//   ....[45]....
        /*03dc*/ 	.word	0x00001da0
        /*03e0*/ 	.word	0x000000ff
        /*03e4*/ 	.word	0x00000030
        /*03e8*/ 	.short	0x010a
        /*03ea*/ 	.byte	0x11
	.zero		1


	//   ....[46]....
        /*03ec*/ 	.word	0x00001f40
        /*03f0*/ 	.word	0x000000ff
        /*03f4*/ 	.word	0x00000030
        /*03f8*/ 	.short	0x010a
        /*03fa*/ 	.byte	0x07
	.zero		1


	//   ....[47]....
        /*03fc*/ 	.word	0x00002080
        /*0400*/ 	.word	0x00000003
        /*0404*/ 	.word	0x000000b0
        /*0408*/ 	.short	0x010a
        /*040a*/ 	.byte	0xff
	.zero		1


	//   ....[48]....
        /*040c*/ 	.word	0x000021d0
        /*0410*/ 	.word	0x00000000
        /*0414*/ 	.word	0x00000000
        /*0418*/ 	.short	0x0101
        /*041a*/ 	.byte	0xff
	.zero		1


	//   ....[49]....
        /*041c*/ 	.word	0x00002780
        /*0420*/ 	.word	0x000000ff
        /*0424*/ 	.word	0x00000000
        /*0428*/ 	.short	0x010a
        /*042a*/ 	.byte	0x04
	.zero		1


	//   ....[50]....
        /*042c*/ 	.word	0x00002810
        /*0430*/ 	.word	0x000000ff
        /*0434*/ 	.word	0x00000000
        /*0438*/ 	.short	0x010a
        /*043a*/ 	.byte	0x05
	.zero		1


	//   ....[51]....
        /*043c*/ 	.word	0x000028a0
        /*0440*/ 	.word	0x000000ff
        /*0444*/ 	.word	0x00000000
        /*0448*/ 	.short	0x010a
        /*044a*/ 	.byte	0x05
	.zero		1


	//   ....[52]....
        /*044c*/ 	.word	0x00002930
        /*0450*/ 	.word	0x000000ff
        /*0454*/ 	.word	0x00000000
        /*0458*/ 	.short	0x010a
        /*045a*/ 	.byte	0x05
	.zero		1


	//   ....[53]....
        /*045c*/ 	.word	0x000029c0
        /*0460*/ 	.word	0x000000ff
        /*0464*/ 	.word	0x00000000
        /*0468*/ 	.short	0x010a
        /*046a*/ 	.byte	0x05
	.zero		1


	//   ....[54]....
        /*046c*/ 	.word	0x00002a60
        /*0470*/ 	.word	0x00000000
        /*0474*/ 	.word	0x00000000
        /*0478*/ 	.short	0x010a
        /*047a*/ 	.byte	0xff
	.zero		1


	//   ....[55]....
        /*047c*/ 	.word	0x00002b80
        /*0480*/ 	.word	0x00000002
        /*0484*/ 	.word	0x00000110
        /*0488*/ 	.short	0x010a
        /*048a*/ 	.byte	0xff
	.zero		1


	//   ....[56]....
        /*048c*/ 	.word	0x00002be0
        /*0490*/ 	.word	0x00000004
        /*0494*/ 	.word	0x00000000
        /*0498*/ 	.short	0x0101
        /*049a*/ 	.byte	0xff
	.zero		1


	//   ....[57]....
        /*049c*/ 	.word	0x00002c00
        /*04a0*/ 	.word	0x000000ff
        /*04a4*/ 	.word	0x000000c0
        /*04a8*/ 	.short	0x010a
        /*04aa*/ 	.byte	0x04
	.zero		1


	//   ....[58]....
        /*04ac*/ 	.word	0x00002d20
        /*04b0*/ 	.word	0x00000002
        /*04b4*/ 	.word	0x000000b0
        /*04b8*/ 	.short	0x010a
        /*04ba*/ 	.byte	0xff
	.zero		1


	//   ....[59]....
        /*04bc*/ 	.word	0x00002e30
        /*04c0*/ 	.word	0x00000002
        /*04c4*/ 	.word	0x00000000
        /*04c8*/ 	.short	0x0101
        /*04ca*/ 	.byte	0xff
	.zero		1


	//   ....[60]....
        /*04cc*/ 	.word	0x00002ec0
        /*04d0*/ 	.word	0x000000ff
        /*04d4*/ 	.word	0x000000c0
        /*04d8*/ 	.short	0x0106
        /*04da*/ 	.byte	0x04
	.zero		1


	//   ....[61]....
        /*04dc*/ 	.word	0x00002ee0
        /*04e0*/ 	.word	0x000000ff
        /*04e4*/ 	.word	0x000000c0
        /*04e8*/ 	.short	0x010a
        /*04ea*/ 	.byte	0x04
	.zero		1


	//   ....[62]....
        /*04ec*/ 	.word	0x00002f70
        /*04f0*/ 	.word	0x000000ff
        /*04f4*/ 	.word	0x000000c0
        /*04f8*/ 	.short	0x0106
        /*04fa*/ 	.byte	0x07
	.zero		1


	//   ....[63]....
        /*04fc*/ 	.word	0x00002fb0
        /*0500*/ 	.word	0x00000000
        /*0504*/ 	.word	0x000000c0
        /*0508*/ 	.short	0x010a
        /*050a*/ 	.byte	0xff
	.zero		1


	//   ....[64]....
        /*050c*/ 	.word	0x00003500
        /*0510*/ 	.word	0x00000000
        /*0514*/ 	.word	0x000000b0
        /*0518*/ 	.short	0x010a
        /*051a*/ 	.byte	0xff
	.zero		1


	//   ....[65]....
        /*051c*/ 	.word	0x00003610
        /*0520*/ 	.word	0x00000003
        /*0524*/ 	.word	0x00000000
        /*0528*/ 	.short	0x0101
        /*052a*/ 	.byte	0xff
	.zero		1


	//   ....[66]....
        /*052c*/ 	.word	0x00003620
        /*0530*/ 	.word	0x000000ff
        /*0534*/ 	.word	0x00000000
        /*0538*/ 	.short	0x010a
        /*053a*/ 	.byte	0x04
	.zero		1


	//   ....[67]....
        /*053c*/ 	.word	0x00003640
        /*0540*/ 	.word	0x000000ff
        /*0544*/ 	.word	0x000000f0
        /*0548*/ 	.short	0x010a
        /*054a*/ 	.byte	0x1e
	.zero		1


	//   ....[68]....
        /*054c*/ 	.word	0x00003710
        /*0550*/ 	.word	0x000000ff
        /*0554*/ 	.word	0x00000000
        /*0558*/ 	.short	0x010a
        /*055a*/ 	.byte	0x05
	.zero		1


	//   ....[69]....
        /*055c*/ 	.word	0x00003850
        /*0560*/ 	.word	0x000000ff
        /*0564*/ 	.word	0x00000000
        /*0568*/ 	.short	0x010a
        /*056a*/ 	.byte	0x04
	.zero		1


	//   ....[70]....
        /*056c*/ 	.word	0x00003ae0
        /*0570*/ 	.word	0x000000ff
        /*0574*/ 	.word	0x00000000
        /*0578*/ 	.short	0x010a
        /*057a*/ 	.byte	0x04
	.zero		1


	//   ....[71]....
        /*057c*/ 	.word	0x00003b70
        /*0580*/ 	.word	0x000000ff
        /*0584*/ 	.word	0x00000000
        /*0588*/ 	.short	0x010a
        /*058a*/ 	.byte	0x05
	.zero		1


	//   ....[72]....
        /*058c*/ 	.word	0x00003c00
        /*0590*/ 	.word	0x000000ff
        /*0594*/ 	.word	0x00000000
        /*0598*/ 	.short	0x010a
        /*059a*/ 	.byte	0x05
	.zero		1


	//   ....[73]....
        /*059c*/ 	.word	0x00003c90
        /*05a0*/ 	.word	0x000000ff
        /*05a4*/ 	.word	0x00000000
        /*05a8*/ 	.short	0x010a
        /*05aa*/ 	.byte	0x04
	.zero		1


	//   ....[74]....
        /*05ac*/ 	.word	0x00004160
        /*05b0*/ 	.word	0x0000000c
        /*05b4*/ 	.word	0x000000b0
        /*05b8*/ 	.short	0x010a
        /*05ba*/ 	.byte	0xff
	.zero		1


	//   ....[75]....
        /*05bc*/ 	.word	0x000042d0
        /*05c0*/ 	.word	0x00000000
        /*05c4*/ 	.word	0x00000000
        /*05c8*/ 	.short	0x0101
        /*05ca*/ 	.byte	0xff
	.zero		1


	//   ....[76]....
        /*05cc*/ 	.word	0x00004760
        /*05d0*/ 	.word	0x000000ff
        /*05d4*/ 	.word	0x000000a8
        /*05d8*/ 	.short	0x010a
        /*05da*/ 	.byte	0x15
	.zero		1


	//   ....[77]....
        /*05dc*/ 	.word	0x000048e0
        /*05e0*/ 	.word	0x000000ff
        /*05e4*/ 	.word	0x00000080
        /*05e8*/ 	.short	0x010a
        /*05ea*/ 	.byte	0x15
	.zero		1


	//   ....[78]....
        /*05ec*/ 	.word	0x00004a60
        /*05f0*/ 	.word	0x000000ff
        /*05f4*/ 	.word	0x00000060
        /*05f8*/ 	.short	0x010b
        /*05fa*/ 	.byte	0x15
	.zero		1


	//   ....[79]....
        /*05fc*/ 	.word	0x00004a70
        /*0600*/ 	.word	0x000000ff
        /*0604*/ 	.word	0x00000000
        /*0608*/ 	.short	0x0101
        /*060a*/ 	.byte	0x06
	.zero		1


	//   ....[80]....
        /*060c*/ 	.word	0x00004a80
        /*0610*/ 	.word	0x000000ff
        /*0614*/ 	.word	0x00000088
        /*0618*/ 	.short	0x010a
        /*061a*/ 	.byte	0x15
	.zero		1


	//   ....[81]....
        /*061c*/ 	.word	0x00004be0
        /*0620*/ 	.word	0x000000ff
        /*0624*/ 	.word	0x00000068
        /*0628*/ 	.short	0x010b
        /*062a*/ 	.byte	0x15
	.zero		1


	//   ....[82]....
        /*062c*/ 	.word	0x00004bf0
        /*0630*/ 	.word	0x000000ff
        /*0634*/ 	.word	0x00000000
        /*0638*/ 	.short	0x0101
        /*063a*/ 	.byte	0x06
	.zero		1


	//   ....[83]....
        /*063c*/ 	.word	0x00004c00
        /*0640*/ 	.word	0x000000ff
        /*0644*/ 	.word	0x00000090
        /*0648*/ 	.short	0x010a
        /*064a*/ 	.byte	0x15
	.zero		1


	//   ....[84]....
        /*064c*/ 	.word	0x00004d50
        /*0650*/ 	.word	0x000000ff
        /*0654*/ 	.word	0x00000070
        /*0658*/ 	.short	0x010b
        /*065a*/ 	.byte	0x15
	.zero		1


	//   ....[85]....
        /*065c*/ 	.word	0x00004d60
        /*0660*/ 	.word	0x000000ff
        /*0664*/ 	.word	0x00000000
        /*0668*/ 	.short	0x0101
        /*066a*/ 	.byte	0x06
	.zero		1


	//   ....[86]....
        /*066c*/ 	.word	0x00004d70
        /*0670*/ 	.word	0x000000ff
        /*0674*/ 	.word	0x00000098
        /*0678*/ 	.short	0x010a
        /*067a*/ 	.byte	0x15
	.zero		1


	//   ....[87]....
        /*067c*/ 	.word	0x00004f60
        /*0680*/ 	.word	0x000000ff
        /*0684*/ 	.word	0x00000078
        /*0688*/ 	.short	0x010b
        /*068a*/ 	.byte	0x15
	.zero		1


	//   ....[88]....
        /*068c*/ 	.word	0x00004f70
        /*0690*/ 	.word	0x000000ff
        /*0694*/ 	.word	0x00000000
        /*0698*/ 	.short	0x0101
        /*069a*/ 	.byte	0x25
	.zero		1


	//   ....[89]....
        /*069c*/ 	.word	0x00004fa0
        /*06a0*/ 	.word	0x000000ff
        /*06a4*/ 	.word	0x00000080
        /*06a8*/ 	.short	0x010a
        /*06aa*/ 	.byte	0x15
	.zero		1


	//   ....[90]....
        /*06ac*/ 	.word	0x00004fc0
        /*06b0*/ 	.word	0x000000ff
        /*06b4*/ 	.word	0x00000088
        /*06b8*/ 	.short	0x010a
        /*06ba*/ 	.byte	0x15
	.zero		1


	//   ....[91]....
        /*06bc*/ 	.word	0x00004fe0
        /*06c0*/ 	.word	0x000000ff
        /*06c4*/ 	.word	0x00000090
        /*06c8*/ 	.short	0x010a
        /*06ca*/ 	.byte	0x15
	.zero		1


	//   ....[92]....
        /*06cc*/ 	.word	0x00005020
        /*06d0*/ 	.word	0x00000000
        /*06d4*/ 	.word	0x00000098
        /*06d8*/ 	.short	0x010a
        /*06da*/ 	.byte	0xff
	.zero		1


	//   ....[93]....
        /*06dc*/ 	.word	0x00005330
        /*06e0*/ 	.word	0x00000003
        /*06e4*/ 	.word	0x000000b0
        /*06e8*/ 	.short	0x010a
        /*06ea*/ 	.byte	0xff
	.zero		1


	//   ....[94]....
        /*06ec*/ 	.word	0x000054b0
        /*06f0*/ 	.word	0x00000000
        /*06f4*/ 	.word	0x00000000
        /*06f8*/ 	.short	0x0101
        /*06fa*/ 	.byte	0xff
	.zero		1


	//   ....[95]....
        /*06fc*/ 	.word	0x00006020
        /*0700*/ 	.word	0x000000ff
        /*0704*/ 	.word	0x00000060
        /*0708*/ 	.short	0x010a
        /*070a*/ 	.byte	0x2c
	.zero		1


	//   ....[96]....
        /*070c*/ 	.word	0x00006060
        /*0710*/ 	.word	0x00000063
        /*0714*/ 	.word	0x000000d0
        /*0718*/ 	.short	0x010a
        /*071a*/ 	.byte	0xff
	.zero		1


	//   ....[97]....
        /*071c*/ 	.word	0x00006150
        /*0720*/ 	.word	0x000000ff
        /*0724*/ 	.word	0x00000060
        /*0728*/ 	.short	0x010a
        /*072a*/ 	.byte	0x2c
	.zero		1


	//   ....[98]....
        /*072c*/ 	.word	0x00006240
        /*0730*/ 	.word	0x00000063
        /*0734*/ 	.word	0x000000d0
        /*0738*/ 	.short	0x010a
        /*073a*/ 	.byte	0xff
	.zero		1


	//   ....[99]....
        /*073c*/ 	.word	0x00006d10
        /*0740*/ 	.word	0x00000000
        /*0744*/ 	.word	0x00000000
        /*0748*/ 	.short	0x0101
        /*074a*/ 	.byte	0xff
	.zero		1


	//   ....[100]....
        /*074c*/ 	.word	0x00006d20
        /*0750*/ 	.word	0x00000003
        /*0754*/ 	.word	0x00000060
        /*0758*/ 	.short	0x010a
        /*075a*/ 	.byte	0xff
	.zero		1


	//   ....[101]....
        /*075c*/ 	.word	0x00006e00
        /*0760*/ 	.word	0x00000003
        /*0764*/ 	.word	0x00000060
        /*0768*/ 	.short	0x010a
        /*076a*/ 	.byte	0xff
	.zero		1


	//   ....[102]....
        /*076c*/ 	.word	0x00007970
        /*0770*/ 	.word	0x0000003d
        /*0774*/ 	.word	0x00000000
        /*0778*/ 	.short	0x0101
        /*077a*/ 	.byte	0xff
	.zero		1


	//   ....[103]....
        /*077c*/ 	.word	0x00007990
        /*0780*/ 	.word	0x0000003e
        /*0784*/ 	.word	0x00000060
        /*0788*/ 	.short	0x010a
        /*078a*/ 	.byte	0xff
	.zero		1


	//   ....[104]....
        /*078c*/ 	.word	0x00007a60
        /*0790*/ 	.word	0x0000003e
        /*0794*/ 	.word	0x00000060
        /*0798*/ 	.short	0x010a
        /*079a*/ 	.byte	0xff
	.zero		1


	//   ....[105]....
        /*079c*/ 	.word	0x000085d0
        /*07a0*/ 	.word	0x0000003d
        /*07a4*/ 	.word	0x00000000
        /*07a8*/ 	.short	0x0101
        /*07aa*/ 	.byte	0xff
	.zero		1


	//   ....[106]....
        /*07ac*/ 	.word	0x000085f0
        /*07b0*/ 	.word	0x0000003e
        /*07b4*/ 	.word	0x00000060
        /*07b8*/ 	.short	0x010a
        /*07ba*/ 	.byte	0xff
	.zero		1


	//   ....[107]....
        /*07bc*/ 	.word	0x000086c0
        /*07c0*/ 	.word	0x0000003e
        /*07c4*/ 	.word	0x00000060
        /*07c8*/ 	.short	0x010a
        /*07ca*/ 	.byte	0xff
	.zero		1


	//   ....[108]....
        /*07cc*/ 	.word	0x00008a00
        /*07d0*/ 	.word	0x000000ff
        /*07d4*/ 	.word	0x00000000
        /*07d8*/ 	.short	0x0101
        /*07da*/ 	.byte	0x04
	.zero		1


	//   ....[109]....
        /*07dc*/ 	.word	0x00009290
        /*07e0*/ 	.word	0x00000002
        /*07e4*/ 	.word	0x00000000
        /*07e8*/ 	.short	0x0101
        /*07ea*/ 	.byte	0xff
	.zero		1


	//   ....[110]....
        /*07ec*/ 	.word	0x00009520
        /*07f0*/ 	.word	0x000000ff
        /*07f4*/ 	.word	0x00000000
        /*07f8*/ 	.short	0x0101
        /*07fa*/ 	.byte	0x04
	.zero		1


	//   ....[111]....
        /*07fc*/ 	.word	0x00009540
        /*0800*/ 	.word	0x00000003
        /*0804*/ 	.word	0x00000120
        /*0808*/ 	.short	0x010a
        /*080a*/ 	.byte	0xff
	.zero		1


	//   ....[112]....
        /*080c*/ 	.word	0x000095a0
        /*0810*/ 	.word	0x00000000
        /*0814*/ 	.word	0x00000030
        /*0818*/ 	.short	0x010a
        /*081a*/ 	.byte	0xff
	.zero		1


	//   ....[113]....
        /*081c*/ 	.word	0x00009600
        /*0820*/ 	.word	0x00000000
        /*0824*/ 	.word	0x00000030
        /*0828*/ 	.short	0x010a
        /*082a*/ 	.byte	0xff
	.zero		1


	//   ....[114]....
        /*082c*/ 	.word	0x00009650
        /*0830*/ 	.word	0x00000003
        /*0834*/ 	.word	0x000000b0
        /*0838*/ 	.short	0x010a
        /*083a*/ 	.byte	0xff
	.zero		1


	//   ....[115]....
        /*083c*/ 	.word	0x000096b0
        /*0840*/ 	.word	0x00000000
        /*0844*/ 	.word	0x00000000
        /*0848*/ 	.short	0x010a
        /*084a*/ 	.byte	0xff
	.zero		1


	//   ....[116]....
        /*084c*/ 	.word	0x00009710
        /*0850*/ 	.word	0x00000000
        /*0854*/ 	.word	0x00000000
        /*0858*/ 	.short	0x010a
        /*085a*/ 	.byte	0xff
	.zero		1


	//   ....[117]....
        /*085c*/ 	.word	0x00009770
        /*0860*/ 	.word	0x00000000
        /*0864*/ 	.word	0x00000000
        /*0868*/ 	.short	0x010a
        /*086a*/ 	.byte	0xff
	.zero		1


	//   ....[118]....
        /*086c*/ 	.word	0x000097d0
        /*0870*/ 	.word	0x00000000
        /*0874*/ 	.word	0x00000000
        /*0878*/ 	.short	0x010a
        /*087a*/ 	.byte	0xff
	.zero		1


	//   ....[119]....
        /*087c*/ 	.word	0x00009830
        /*0880*/ 	.word	0x00000000
        /*0884*/ 	.word	0x00000000
        /*0888*/ 	.short	0x010a
        /*088a*/ 	.byte	0xff
	.zero		1


	//   ....[120]....
        /*088c*/ 	.word	0x00009880
        /*0890*/ 	.word	0x00000002
        /*0894*/ 	.word	0x00000110
        /*0898*/ 	.short	0x010a
        /*089a*/ 	.byte	0xff
	.zero		1


	//   ....[121]....
        /*089c*/ 	.word	0x000098e0
        /*08a0*/ 	.word	0x00000002
        /*08a4*/ 	.word	0x000000c0
        /*08a8*/ 	.short	0x010a
        /*08aa*/ 	.byte	0xff
	.zero		1


	//   ....[122]....
        /*08ac*/ 	.word	0x00009930
        /*08b0*/ 	.word	0x00000002
        /*08b4*/ 	.word	0x000000b0
        /*08b8*/ 	.short	0x010a
        /*08ba*/ 	.byte	0xff
	.zero		1


	//   ....[123]....
        /*08bc*/ 	.word	0x00009990
        /*08c0*/ 	.word	0x00000000
        /*08c4*/ 	.word	0x000000c0
        /*08c8*/ 	.short	0x010a
        /*08ca*/ 	.byte	0xff
	.zero		1


	//   ....[124]....
        /*08cc*/ 	.word	0x000099e0
        /*08d0*/ 	.word	0x00000000
        /*08d4*/ 	.word	0x000000b0
        /*08d8*/ 	.short	0x010a
        /*08da*/ 	.byte	0xff
	.zero		1


	//   ....[125]....
        /*08dc*/ 	.word	0x00009a40
        /*08e0*/ 	.word	0x00000003
        /*08e4*/ 	.word	0x000000f0
        /*08e8*/ 	.short	0x010a
        /*08ea*/ 	.byte	0xff
	.zero		1


	//   ....[126]....
        /*08ec*/ 	.word	0x00009aa0
        /*08f0*/ 	.word	0x00000000
        /*08f4*/ 	.word	0x00000000
        /*08f8*/ 	.short	0x010a
        /*08fa*/ 	.byte	0xff
	.zero		1


	//   ....[127]....
        /*08fc*/ 	.word	0x00009b00
        /*0900*/ 	.word	0x00000000
        /*0904*/ 	.word	0x00000000
        /*0908*/ 	.short	0x010a
        /*090a*/ 	.byte	0xff
	.zero		1


	//   ....[128]....
        /*090c*/ 	.word	0x00009b60
        /*0910*/ 	.word	0x00000000
        /*0914*/ 	.word	0x00000000
        /*0918*/ 	.short	0x010a
        /*091a*/ 	.byte	0xff
	.zero		1


	//   ....[129]....
        /*091c*/ 	.word	0x00009bc0
        /*0920*/ 	.word	0x00000000
        /*0924*/ 	.word	0x00000000
        /*0928*/ 	.short	0x010a
        /*092a*/ 	.byte	0xff
	.zero		1


	//   ....[130]....
        /*092c*/ 	.word	0x00009c20
        /*0930*/ 	.word	0x00000000
        /*0934*/ 	.word	0x00000000
        /*0938*/ 	.short	0x010a
        /*093a*/ 	.byte	0xff
	.zero		1


	//   ....[131]....
        /*093c*/ 	.word	0x00009c70
        /*0940*/ 	.word	0x0000000c
        /*0944*/ 	.word	0x000000b0
        /*0948*/ 	.short	0x010a
        /*094a*/ 	.byte	0xff
	.zero		1


	//   ....[132]....
        /*094c*/ 	.word	0x00009cd0
        /*0950*/ 	.word	0x00000000
        /*0954*/ 	.word	0x000000a8
        /*0958*/ 	.short	0x010a
        /*095a*/ 	.byte	0xff
	.zero		1


	//   ....[133]....
        /*095c*/ 	.word	0x00009d30
        /*0960*/ 	.word	0x00000000
        /*0964*/ 	.word	0x00000080
        /*0968*/ 	.short	0x010a
        /*096a*/ 	.byte	0xff
	.zero		1


	//   ....[134]....
        /*096c*/ 	.word	0x00009d90
        /*0970*/ 	.word	0x00000000
        /*0974*/ 	.word	0x00000088
        /*0978*/ 	.short	0x010a
        /*097a*/ 	.byte	0xff
	.zero		1


	//   ....[135]....
        /*097c*/ 	.word	0x00009df0
        /*0980*/ 	.word	0x00000000
        /*0984*/ 	.word	0x00000090
        /*0988*/ 	.short	0x010a
        /*098a*/ 	.byte	0xff
	.zero		1


	//   ....[136]....
        /*098c*/ 	.word	0x00009e50
        /*0990*/ 	.word	0x00000000
        /*0994*/ 	.word	0x00000098
        /*0998*/ 	.short	0x010a
        /*099a*/ 	.byte	0xff
	.zero		1


	//   ....[137]....
        /*099c*/ 	.word	0x00009eb0
        /*09a0*/ 	.word	0x00000000
        /*09a4*/ 	.word	0x00000080
        /*09a8*/ 	.short	0x010a
        /*09aa*/ 	.byte	0xff
	.zero		1


	//   ....[138]....
        /*09ac*/ 	.word	0x00009f10
        /*09b0*/ 	.word	0x00000000
        /*09b4*/ 	.word	0x00000088
        /*09b8*/ 	.short	0x010a
        /*09ba*/ 	.byte	0xff
	.zero		1


	//   ....[139]....
        /*09bc*/ 	.word	0x00009f70
        /*09c0*/ 	.word	0x00000000
        /*09c4*/ 	.word	0x00000090
        /*09c8*/ 	.short	0x010a
        /*09ca*/ 	.byte	0xff
	.zero		1


	//   ....[140]....
        /*09cc*/ 	.word	0x00009fc0
        /*09d0*/ 	.word	0x00000003
        /*09d4*/ 	.word	0x000000b0
        /*09d8*/ 	.short	0x010a
        /*09da*/ 	.byte	0xff
	.zero		1


	//   ....[141]....
        /*09dc*/ 	.word	0x0000a020
        /*09e0*/ 	.word	0x00000002
        /*09e4*/ 	.word	0x00000060
        /*09e8*/ 	.short	0x010a
        /*09ea*/ 	.byte	0xff
	.zero		1


	//   ....[142]....
        /*09ec*/ 	.word	0x0000a070
        /*09f0*/ 	.word	0x00000063
        /*09f4*/ 	.word	0x000000d0
        /*09f8*/ 	.short	0x010a
        /*09fa*/ 	.byte	0xff
	.zero		1


	//   ....[143]....
        /*09fc*/ 	.word	0x0000a0c0
        /*0a00*/ 	.word	0x00000003
        /*0a04*/ 	.word	0x00000060
        /*0a08*/ 	.short	0x010a
        /*0a0a*/ 	.byte	0xff
	.zero		1


	//   ....[144]....
        /*0a0c*/ 	.word	0x0000a110
        /*0a10*/ 	.word	0x0000003e
        /*0a14*/ 	.word	0x00000060
        /*0a18*/ 	.short	0x010a
        /*0a1a*/ 	.byte	0xff
	.zero		1


	//   ....[145]....
        /*0a1c*/ 	.word	0x0000a160
        /*0a20*/ 	.word	0x0000003e
        /*0a24*/ 	.word	0x00000060
        /*0a28*/ 	.short	0x010a
        /*0a2a*/ 	.byte	0xff
	.zero		1


	//----- nvinfo : EIATTR_NUM_MBARRIERS
	.align		4
.L_47:
        /*0a2c*/ 	.byte	0x03, 0x38
        /*0a2e*/ 	.short	0x0026


	//----- nvinfo : EIATTR_EXIT_INSTR_OFFSETS
	.align		4
        /*0a30*/ 	.byte	0x04, 0x1c
        /*0a32*/ 	.short	(.L_49 - .L_48)


	//   ....[0]....
.L_48:
        /*0a34*/ 	.word	0x00002a90


	//   ....[1]....
        /*0a38*/ 	.word	0x00002f80


	//   ....[2]....
        /*0a3c*/ 	.word	0x00002fe0


	//   ....[3]....
        /*0a40*/ 	.word	0x00003ef0


	//   ....[4]....
        /*0a44*/ 	.word	0x00005050


	//   ....[5]....
        /*0a48*/ 	.word	0x00005090


	//   ....[6]....
        /*0a4c*/ 	.word	0x00009410


	//   ....[7]....
        /*0a50*/ 	.word	0x00009490


	//   ....[8]....
        /*0a54*/ 	.word	0x000094c0


	//   ....[9]....
        /*0a58*/ 	.word	0x00009530


	//----- nvinfo : EIATTR_MAX_THREADS
	.align		4
.L_49:
        /*0a5c*/ 	.byte	0x04, 0x05
        /*0a5e*/ 	.short	(.L_51 - .L_50)
.L_50:
        /*0a60*/ 	.word	0x00000100
        /*0a64*/ 	.word	0x00000001
        /*0a68*/ 	.word	0x00000001


	//----- nvinfo : EIATTR_CRS_STACK_SIZE
	.align		4
.L_51:
        /*0a6c*/ 	.byte	0x04, 0x1e
        /*0a6e*/ 	.short	(.L_53 - .L_52)
.L_52:
        /*0a70*/ 	.word	0x00000000


	//----- nvinfo : EIATTR_CBANK_PARAM_SIZE
	.align		4
.L_53:
        /*0a74*/ 	.byte	0x03, 0x19
        /*0a76*/ 	.short	0x0800


	//----- nvinfo : EIATTR_PARAM_CBANK
	.align		4
        /*0a78*/ 	.byte	0x04, 0x0a
        /*0a7a*/ 	.short	(.L_55 - .L_54)
	.align		4
.L_54:
        /*0a7c*/ 	.word	index@(.nv.constant0._ZN7cutlass13device_kernelINS_4gemm6kernel13GemmUniversalIN4cute5tupleIJiiiiEEENS1_10collective13CollectiveMmaINS1_35MainloopSm100TmaUmmaWarpSpecializedILi6ELi2ELi4ENS5_IJNS4_1CILi1EEENSA_ILi2EEESB_EEEEENS5_IJNSA_ILi128EEESF_NSA_ILi64EEEEEENS_6half_tENS5_IJlSB_lEEESI_SJ_NS4_8TiledMMAINS4_8MMA_AtomIJNS4_20SM100_MMA_F16BF16_SSISI_SI_fLi128ELi128ELNS4_4UMMA5MajorE0ELSO_0ELNSN_7ScaleInE0ELSP_0EEEEEENS4_6LayoutINS5_IJSB_SB_SB_EEENS5_IJNSA_ILi0EEESU_SU_EEEEENS5_IJNS4_10UnderscoreESX_SX_EEEEENS4_23SM90_TMA_LOAD_MULTICASTENS4_14ComposedLayoutINS4_7SwizzleILi3ELi4ELi3EEENS4_18smem_ptr_flag_bitsILi16EEENSS_INS5_IJNSA_ILi8EEESG_EEENS5_IJSG_SB_EEEEEEEvNS4_8identityENS4_13SM90_TMA_LOADES1A_vS1B_EENS_8epilogue10collective18CollectiveEpilogueINS1E_23Sm100TmaWarpSpecializedILi4ELi2ELi32ELb1ELb0EEEJSH_NS5_IJNSS_ISF_SB_EENSS_INSA_ILi32EEESB_EEEEESI_SJ_SI_SJ_NS1E_6fusion15FusionCallbacksIS1I_NS1N_17LinearCombinationISI_fSI_fLNS_15FloatRoundStyleE2EEESH_S1M_JEEENS4_5SM1004TMEM4LOAD26SM100_TMEM_LOAD_32dp32b32xES1C_NS11_INS12_ILi2ELi4ELi3EEES15_NSS_INS5_IJS16_S1K_EEENS5_IJS1K_SB_EEEEEEENS4_39AutoVectorizingCopyWithAssumedAlignmentILi128EEENS4_14SM90_TMA_STOREES21_S23_S23_EEEvvEEEEvNT_6ParamsE)
        /*0a80*/ 	.short	0x0380
        /*0a82*/ 	.short	0x0800


	//----- nvinfo : EIATTR_SW_WAR
	.align		4
.L_55:
        /*0a84*/ 	.byte	0x04, 0x36
        /*0a86*/ 	.short	(.L_57 - .L_56)
.L_56:
        /*0a88*/ 	.word	0x00000008
.L_57:


//--------------------- .nv.callgraph             --------------------------
	.section	.nv.callgraph,"",@"SHT_CUDA_CALLGRAPH"
	.align	4
	.sectionentsize	8
	.align		4
        /*0000*/ 	.word	0x00000000
	.align		4
        /*0004*/ 	.word	0xffffffff
	.align		4
        /*0008*/ 	.word	index@(_ZN7cutlass13device_kernelINS_4gemm6kernel13GemmUniversalIN4cute5tupleIJiiiiEEENS1_10collective13CollectiveMmaINS1_35MainloopSm100TmaUmmaWarpSpecializedILi6ELi2ELi4ENS5_IJNS4_1CILi1EEENSA_ILi2EEESB_EEEEENS5_IJNSA_ILi128EEESF_NSA_ILi64EEEEEENS_6half_tENS5_IJlSB_lEEESI_SJ_NS4_8TiledMMAINS4_8MMA_AtomIJNS4_20SM100_MMA_F16BF16_SSISI_SI_fLi128ELi128ELNS4_4UMMA5MajorE0ELSO_0ELNSN_7ScaleInE0ELSP_0EEEEEENS4_6LayoutINS5_IJSB_SB_SB_EEENS5_IJNSA_ILi0EEESU_SU_EEEEENS5_IJNS4_10UnderscoreESX_SX_EEEEENS4_23SM90_TMA_LOAD_MULTICASTENS4_14ComposedLayoutINS4_7SwizzleILi3ELi4ELi3EEENS4_18smem_ptr_flag_bitsILi16EEENSS_INS5_IJNSA_ILi8EEESG_EEENS5_IJSG_SB_EEEEEEEvNS4_8identityENS4_13SM90_TMA_LOADES1A_vS1B_EENS_8epilogue10collective18CollectiveEpilogueINS1E_23Sm100TmaWarpSpecializedILi4ELi2ELi32ELb1ELb0EEEJSH_NS5_IJNSS_ISF_SB_EENSS_INSA_ILi32EEESB_EEEEESI_SJ_SI_SJ_NS1E_6fusion15FusionCallbacksIS1I_NS1N_17LinearCombinationISI_fSI_fLNS_15FloatRoundStyleE2EEESH_S1M_JEEENS4_5SM1004TMEM4LOAD26SM100_TMEM_LOAD_32dp32b32xES1C_NS11_INS12_ILi2ELi4ELi3EEES15_NSS_INS5_IJS16_S1K_EEENS5_IJS1K_SB_EEEEEEENS4_39AutoVectorizingCopyWithAssumedAlignmentILi128EEENS4_14SM90_TMA_STOREES21_S23_S23_EEEvvEEEEvNT_6ParamsE)
	.align		4
        /*000c*/ 	.word	index@(__assertfail)
	.align		4
        /*0010*/ 	.word	0x00000000
	.align		4
        /*0014*/ 	.word	0xfffffffe
	.align		4
        /*0018*/ 	.word	0x00000000
	.align		4
        /*001c*/ 	.word	0xfffffffd
	.align		4
        /*0020*/ 	.word	0x00000000
	.align		4
        /*0024*/ 	.word	0xfffffffc


//--------------------- .nv.constant4             --------------------------
	.section	.nv.constant4,"a",@progbits
	.align	8
	.align		8
.nv.constant4:
        /*0000*/ 	.dword	__assertfail
	.align		8
        /*0008*/ 	.dword	__unnamed_1
	.align		8
        /*0010*/ 	.dword	__unnamed_2
	.align		8
        /*0018*/ 	.dword	_ZN39_INTERNAL_b56ce035_4_k_cu_1bc12f21_59434cuda3std3__45__cpo5beginE
	.align		8
        /*0020*/ 	.dword	_ZN39_INTERNAL_b56ce035_4_k_cu_1bc12f21_59434cuda3std3__45__cpo3endE
	.align		8
        /*0028*/ 	.dword	_ZN39_INTERNAL_b56ce035_4_k_cu_1bc12f21_59434cuda3std3__45__cpo6cbeginE
	.align		8
        /*0030*/ 	.dword	_ZN39_INTERNAL_b56ce035_4_k_cu_1bc12f21_59434cuda3std3__45__cpo4cendE
	.align		8
        /*0038*/ 	.dword	_ZN39_INTERNAL_b56ce035_4_k_cu_1bc12f21_59434cuda3std3__441_GLOBAL__N__b56ce035_4_k_cu_1bc12f21_59436ignoreE
	.align		8
        /*0040*/ 	.dword	_ZN39_INTERNAL_b56ce035_4_k_cu_1bc12f21_59434cuda3std3__419piecewise_constructE
	.align		8
        /*0048*/ 	.dword	_ZN39_INTERNAL_b56ce035_4_k_cu_1bc12f21_59434cuda3std3__48in_placeE
	.align		8
        /*0050*/ 	.dword	_ZN39_INTERNAL_b56ce035_4_k_cu_1bc12f21_59434cuda3std6ranges3__45__cpo4swapE
	.align		8
        /*0058*/ 	.dword	_ZN39_INTERNAL_b56ce035_4_k_cu_1bc12f21_59434cuda3std6ranges3__45__cpo9iter_moveE
	.align		8
        /*0060*/ 	.dword	_ZN39_INTERNAL_b56ce035_4_k_cu_1bc12f21_59434cute7productE
	.align		8
        /*0068*/ 	.dword	_ZN39_INTERNAL_b56ce035_4_k_cu_1bc12f21_59434cute1_E
	.align		8
        /*0070*/ 	.dword	$str$25
	.align		8
        /*0078*/ 	.dword	$str$26
	.align		8
        /*0080*/ 	.dword	$str$27
	.align		8
        /*0088*/ 	.dword	$str$28


//--------------------- .text._ZN7cutlass13device_kernelINS_4gemm6kernel13GemmUniversalIN4cute5tupleIJiiiiEEENS1_10collective13CollectiveMmaINS1_35MainloopSm100TmaUmmaWarpSpecializedILi6ELi2ELi4ENS5_IJNS4_1CILi1EEENSA_ILi2EEESB_EEEEENS5_IJNSA_ILi128EEESF_NSA_ILi64EEEEEENS_6half_tENS5_IJlSB_lEEESI_SJ_NS4_8TiledMMAINS4_8MMA_AtomIJNS4_20SM100_MMA_F16BF16_SSISI_SI_fLi128ELi128ELNS4_4UMMA5MajorE0ELSO_0ELNSN_7ScaleInE0ELSP_0EEEEEENS4_6LayoutINS5_IJSB_SB_SB_EEENS5_IJNSA_ILi0EEESU_SU_EEEEENS5_IJNS4_10UnderscoreESX_SX_EEEEENS4_23SM90_TMA_LOAD_MULTICASTENS4_14ComposedLayoutINS4_7SwizzleILi3ELi4ELi3EEENS4_18smem_ptr_flag_bitsILi16EEENSS_INS5_IJNSA_ILi8EEESG_EEENS5_IJSG_SB_EEEEEEEvNS4_8identityENS4_13SM90_TMA_LOADES1A_vS1B_EENS_8epilogue10collective18CollectiveEpilogueINS1E_23Sm100TmaWarpSpecializedILi4ELi2ELi32ELb1ELb0EEEJSH_NS5_IJNSS_ISF_SB_EENSS_INSA_ILi32EEESB_EEEEESI_SJ_SI_SJ_NS1E_6fusion15FusionCallbacksIS1I_NS1N_17LinearCombinationISI_fSI_fLNS_15FloatRoundStyleE2EEESH_S1M_JEEENS4_5SM1004TMEM4LOAD26SM100_TMEM_LOAD_32dp32b32xES1C_NS11_INS12_ILi2ELi4ELi3EEES15_NSS_INS5_IJS16_S1K_EEENS5_IJS1K_SB_EEEEEEENS4_39AutoVectorizingCopyWithAssumedAlignmentILi128EEENS4_14SM90_TMA_STOREES21_S23_S23_EEEvvEEEEvNT_6ParamsE --------------------------
	.section	.text._ZN7cutlass13device_kernelINS_4gemm6kernel13GemmUniversalIN4cute5tupleIJiiiiEEENS1_10collective13CollectiveMmaINS1_35MainloopSm100TmaUmmaWarpSpecializedILi6ELi2ELi4ENS5_IJNS4_1CILi1EEENSA_ILi2EEESB_EEEEENS5_IJNSA_ILi128EEESF_NSA_ILi64EEEEEENS_6half_tENS5_IJlSB_lEEESI_SJ_NS4_8TiledMMAINS4_8MMA_AtomIJNS4_20SM100_MMA_F16BF16_SSISI_SI_fLi128ELi128ELNS4_4UMMA5MajorE0ELSO_0ELNSN_7ScaleInE0ELSP_0EEEEEENS4_6LayoutINS5_IJSB_SB_SB_EEENS5_IJNSA_ILi0EEESU_SU_EEEEENS5_IJNS4_10UnderscoreESX_SX_EEEEENS4_23SM90_TMA_LOAD_MULTICASTENS4_14ComposedLayoutINS4_7SwizzleILi3ELi4ELi3EEENS4_18smem_ptr_flag_bitsILi16EEENSS_INS5_IJNSA_ILi8EEESG_EEENS5_IJSG_SB_EEEEEEEvNS4_8identityENS4_13SM90_TMA_LOADES1A_vS1B_EENS_8epilogue10collective18CollectiveEpilogueINS1E_23Sm100TmaWarpSpecializedILi4ELi2ELi32ELb1ELb0EEEJSH_NS5_IJNSS_ISF_SB_EENSS_INSA_ILi32EEESB_EEEEESI_SJ_SI_SJ_NS1E_6fusion15FusionCallbacksIS1I_NS1N_17LinearCombinationISI_fSI_fLNS_15FloatRoundStyleE2EEESH_S1M_JEEENS4_5SM1004TMEM4LOAD26SM100_TMEM_LOAD_32dp32b32xES1C_NS11_INS12_ILi2ELi4ELi3EEES15_NSS_INS5_IJS16_S1K_EEENS5_IJS1K_SB_EEEEEEENS4_39AutoVectorizingCopyWithAssumedAlignmentILi128EEENS4_14SM90_TMA_STOREES21_S23_S23_EEEvvEEEEvNT_6ParamsE,"ax",@progbits
	.align	128
.text._ZN7cutlass13device_kernelINS_4gemm6kernel13GemmUniversalIN4cute5tupleIJiiiiEEENS1_10collective13CollectiveMmaINS1_35MainloopSm100TmaUmmaWarpSpecializedILi6ELi2ELi4ENS5_IJNS4_1CILi1EEENSA_ILi2EEESB_EEEEENS5_IJNSA_ILi128EEESF_NSA_ILi64EEEEEENS_6half_tENS5_IJlSB_lEEESI_SJ_NS4_8TiledMMAINS4_8MMA_AtomIJNS4_20SM100_MMA_F16BF16_SSISI_SI_fLi128ELi128ELNS4_4UMMA5MajorE0ELSO_0ELNSN_7ScaleInE0ELSP_0EEEEEENS4_6LayoutINS5_IJSB_SB_SB_EEENS5_IJNSA_ILi0EEESU_SU_EEEEENS5_IJNS4_10UnderscoreESX_SX_EEEEENS4_23SM90_TMA_LOAD_MULTICASTENS4_14ComposedLayoutINS4_7SwizzleILi3ELi4ELi3EEENS4_18smem_ptr_flag_bitsILi16EEENSS_INS5_IJNSA_ILi8EEESG_EEENS5_IJSG_SB_EEEEEEEvNS4_8identityENS4_13SM90_TMA_LOADES1A_vS1B_EENS_8epilogue10collective18CollectiveEpilogueINS1E_23Sm100TmaWarpSpecializedILi4ELi2ELi32ELb1ELb0EEEJSH_NS5_IJNSS_ISF_SB_EENSS_INSA_ILi32EEESB_EEEEESI_SJ_SI_SJ_NS1E_6fusion15FusionCallbacksIS1I_NS1N_17LinearCombinationISI_fSI_fLNS_15FloatRoundStyleE2EEESH_S1M_JEEENS4_5SM1004TMEM4LOAD26SM100_TMEM_LOAD_32dp32b32xES1C_NS11_INS12_ILi2ELi4ELi3EEES15_NSS_INS5_IJS16_S1K_EEENS5_IJS1K_SB_EEEEEEENS4_39AutoVectorizingCopyWithAssumedAlignmentILi128EEENS4_14SM90_TMA_STOREES21_S23_S23_EEEvvEEEEvNT_6ParamsE:
        .type           _ZN7cutlass13device_kernelINS_4gemm6kernel13GemmUniversalIN4cute5tupleIJiiiiEEENS1_10collective13CollectiveMmaINS1_35MainloopSm100TmaUmmaWarpSpecializedILi6ELi2ELi4ENS5_IJNS4_1CILi1EEENSA_ILi2EEESB_EEEEENS5_IJNSA_ILi128EEESF_NSA_ILi64EEEEEENS_6half_tENS5_IJlSB_lEEESI_SJ_NS4_8TiledMMAINS4_8MMA_AtomIJNS4_20SM100_MMA_F16BF16_SSISI_SI_fLi128ELi128ELNS4_4UMMA5MajorE0ELSO_0ELNSN_7ScaleInE0ELSP_0EEEEEENS4_6LayoutINS5_IJSB_SB_SB_EEENS5_IJNSA_ILi0EEESU_SU_EEEEENS5_IJNS4_10UnderscoreESX_SX_EEEEENS4_23SM90_TMA_LOAD_MULTICASTENS4_14ComposedLayoutINS4_7SwizzleILi3ELi4ELi3EEENS4_18smem_ptr_flag_bitsILi16EEENSS_INS5_IJNSA_ILi8EEESG_EEENS5_IJSG_SB_EEEEEEEvNS4_8identityENS4_13SM90_TMA_LOADES1A_vS1B_EENS_8epilogue10collective18CollectiveEpilogueINS1E_23Sm100TmaWarpSpecializedILi4ELi2ELi32ELb1ELb0EEEJSH_NS5_IJNSS_ISF_SB_EENSS_INSA_ILi32EEESB_EEEEESI_SJ_SI_SJ_NS1E_6fusion15FusionCallbacksIS1I_NS1N_17LinearCombinationISI_fSI_fLNS_15FloatRoundStyleE2EEESH_S1M_JEEENS4_5SM1004TMEM4LOAD26SM100_TMEM_LOAD_32dp32b32xES1C_NS11_INS12_ILi2ELi4ELi3EEES15_NSS_INS5_IJS16_S1K_EEENS5_IJS1K_SB_EEEEEEENS4_39AutoVectorizingCopyWithAssumedAlignmentILi128EEENS4_14SM90_TMA_STOREES21_S23_S23_EEEvvEEEEvNT_6ParamsE,@function
        .size           _ZN7cutlass13device_kernelINS_4gemm6kernel13GemmUniversalIN4cute5tupleIJiiiiEEENS1_10collective13CollectiveMmaINS1_35MainloopSm100TmaUmmaWarpSpecializedILi6ELi2ELi4ENS5_IJNS4_1CILi1EEENSA_ILi2EEESB_EEEEENS5_IJNSA_ILi128EEESF_NSA_ILi64EEEEEENS_6half_tENS5_IJlSB_lEEESI_SJ_NS4_8TiledMMAINS4_8MMA_AtomIJNS4_20SM100_MMA_F16BF16_SSISI_SI_fLi128ELi128ELNS4_4UMMA5MajorE0ELSO_0ELNSN_7ScaleInE0ELSP_0EEEEEENS4_6LayoutINS5_IJSB_SB_SB_EEENS5_IJNSA_ILi0EEESU_SU_EEEEENS5_IJNS4_10UnderscoreESX_SX_EEEEENS4_23SM90_TMA_LOAD_MULTICASTENS4_14ComposedLayoutINS4_7SwizzleILi3ELi4ELi3EEENS4_18smem_ptr_flag_bitsILi16EEENSS_INS5_IJNSA_ILi8EEESG_EEENS5_IJSG_SB_EEEEEEEvNS4_8identityENS4_13SM90_TMA_LOADES1A_vS1B_EENS_8epilogue10collective18CollectiveEpilogueINS1E_23Sm100TmaWarpSpecializedILi4ELi2ELi32ELb1ELb0EEEJSH_NS5_IJNSS_ISF_SB_EENSS_INSA_ILi32EEESB_EEEEESI_SJ_SI_SJ_NS1E_6fusion15FusionCallbacksIS1I_NS1N_17LinearCombinationISI_fSI_fLNS_15FloatRoundStyleE2EEESH_S1M_JEEENS4_5SM1004TMEM4LOAD26SM100_TMEM_LOAD_32dp32b32xES1C_NS11_INS12_ILi2ELi4ELi3EEES15_NSS_INS5_IJS16_S1K_EEENS5_IJS1K_SB_EEEEEEENS4_39AutoVectorizingCopyWithAssumedAlignmentILi128EEENS4_14SM90_TMA_STOREES21_S23_S23_EEEvvEEEEvNT_6ParamsE,(.L_x_189 - _ZN7cutlass13device_kernelINS_4gemm6kernel13GemmUniversalIN4cute5tupleIJiiiiEEENS1_10collective13CollectiveMmaINS1_35MainloopSm100TmaUmmaWarpSpecializedILi6ELi2ELi4ENS5_IJNS4_1CILi1EEENSA_ILi2EEESB_EEEEENS5_IJNSA_ILi128EEESF_NSA_ILi64EEEEEENS_6half_tENS5_IJlSB_lEEESI_SJ_NS4_8TiledMMAINS4_8MMA_AtomIJNS4_20SM100_MMA_F16BF16_SSISI_SI_fLi128ELi128ELNS4_4UMMA5MajorE0ELSO_0ELNSN_7ScaleInE0ELSP_0EEEEEENS4_6LayoutINS5_IJSB_SB_SB_EEENS5_IJNSA_ILi0EEESU_SU_EEEEENS5_IJNS4_10UnderscoreESX_SX_EEEEENS4_23SM90_TMA_LOAD_MULTICASTENS4_14ComposedLayoutINS4_7SwizzleILi3ELi4ELi3EEENS4_18smem_ptr_flag_bitsILi16EEENSS_INS5_IJNSA_ILi8EEESG_EEENS5_IJSG_SB_EEEEEEEvNS4_8identityENS4_13SM90_TMA_LOADES1A_vS1B_EENS_8epilogue10collective18CollectiveEpilogueINS1E_23Sm100TmaWarpSpecializedILi4ELi2ELi32ELb1ELb0EEEJSH_NS5_IJNSS_ISF_SB_EENSS_INSA_ILi32EEESB_EEEEESI_SJ_SI_SJ_NS1E_6fusion15FusionCallbacksIS1I_NS1N_17LinearCombinationISI_fSI_fLNS_15FloatRoundStyleE2EEESH_S1M_JEEENS4_5SM1004TMEM4LOAD26SM100_TMEM_LOAD_32dp32b32xES1C_NS11_INS12_ILi2ELi4ELi3EEES15_NSS_INS5_IJS16_S1K_EEENS5_IJS1K_SB_EEEEEEENS4_39AutoVectorizingCopyWithAssumedAlignmentILi128EEENS4_14SM90_TMA_STOREES21_S23_S23_EEEvvEEEEvNT_6ParamsE)
        .other          _ZN7cutlass13device_kernelINS_4gemm6kernel13GemmUniversalIN4cute5tupleIJiiiiEEENS1_10collective13CollectiveMmaINS1_35MainloopSm100TmaUmmaWarpSpecializedILi6ELi2ELi4ENS5_IJNS4_1CILi1EEENSA_ILi2EEESB_EEEEENS5_IJNSA_ILi128EEESF_NSA_ILi64EEEEEENS_6half_tENS5_IJlSB_lEEESI_SJ_NS4_8TiledMMAINS4_8MMA_AtomIJNS4_20SM100_MMA_F16BF16_SSISI_SI_fLi128ELi128ELNS4_4UMMA5MajorE0ELSO_0ELNSN_7ScaleInE0ELSP_0EEEEEENS4_6LayoutINS5_IJSB_SB_SB_EEENS5_IJNSA_ILi0EEESU_SU_EEEEENS5_IJNS4_10UnderscoreESX_SX_EEEEENS4_23SM90_TMA_LOAD_MULTICASTENS4_14ComposedLayoutINS4_7SwizzleILi3ELi4ELi3EEENS4_18smem_ptr_flag_bitsILi16EEENSS_INS5_IJNSA_ILi8EEESG_EEENS5_IJSG_SB_EEEEEEEvNS4_8identityENS4_13SM90_TMA_LOADES1A_vS1B_EENS_8epilogue10collective18CollectiveEpilogueINS1E_23Sm100TmaWarpSpecializedILi4ELi2ELi32ELb1ELb0EEEJSH_NS5_IJNSS_ISF_SB_EENSS_INSA_ILi32EEESB_EEEEESI_SJ_SI_SJ_NS1E_6fusion15FusionCallbacksIS1I_NS1N_17LinearCombinationISI_fSI_fLNS_15FloatRoundStyleE2EEESH_S1M_JEEENS4_5SM1004TMEM4LOAD26SM100_TMEM_LOAD_32dp32b32xES1C_NS11_INS12_ILi2ELi4ELi3EEES15_NSS_INS5_IJS16_S1K_EEENS5_IJS1K_SB_EEEEEEENS4_39AutoVectorizingCopyWithAssumedAlignmentILi128EEENS4_14SM90_TMA_STOREES21_S23_S23_EEEvvEEEEvNT_6ParamsE,@"STO_CUDA_ENTRY STV_DEFAULT"
_ZN7cutlass13device_kernelINS_4gemm6kernel13GemmUniversalIN4cute5tupleIJiiiiEEENS1_10collective13CollectiveMmaINS1_35MainloopSm100TmaUmmaWarpSpecializedILi6ELi2ELi4ENS5_IJNS4_1CILi1EEENSA_ILi2EEESB_EEEEENS5_IJNSA_ILi128EEESF_NSA_ILi64EEEEEENS_6half_tENS5_IJlSB_lEEESI_SJ_NS4_8TiledMMAINS4_8MMA_AtomIJNS4_20SM100_MMA_F16BF16_SSISI_SI_fLi128ELi128ELNS4_4UMMA5MajorE0ELSO_0ELNSN_7ScaleInE0ELSP_0EEEEEENS4_6LayoutINS5_IJSB_SB_SB_EEENS5_IJNSA_ILi0EEESU_SU_EEEEENS5_IJNS4_10UnderscoreESX_SX_EEEEENS4_23SM90_TMA_LOAD_MULTICASTENS4_14ComposedLayoutINS4_7SwizzleILi3ELi4ELi3EEENS4_18smem_ptr_flag_bitsILi16EEENSS_INS5_IJNSA_ILi8EEESG_EEENS5_IJSG_SB_EEEEEEEvNS4_8identityENS4_13SM90_TMA_LOADES1A_vS1B_EENS_8epilogue10collective18CollectiveEpilogueINS1E_23Sm100TmaWarpSpecializedILi4ELi2ELi32ELb1ELb0EEEJSH_NS5_IJNSS_ISF_SB_EENSS_INSA_ILi32EEESB_EEEEESI_SJ_SI_SJ_NS1E_6fusion15FusionCallbacksIS1I_NS1N_17LinearCombinationISI_fSI_fLNS_15FloatRoundStyleE2EEESH_S1M_JEEENS4_5SM1004TMEM4LOAD26SM100_TMEM_LOAD_32dp32b32xES1C_NS11_INS12_ILi2ELi4ELi3EEES15_NSS_INS5_IJS16_S1K_EEENS5_IJS1K_SB_EEEEEEENS4_39AutoVectorizingCopyWithAssumedAlignmentILi128EEENS4_14SM90_TMA_STOREES21_S23_S23_EEEvvEEEEvNT_6ParamsE:
[----:B------:R-:W1:Y:S01]  /*0000*/  LDC R1, c[0x0][0x37c] ;  /* 0x0000df00ff017b82 */ /* 0x000e620000000800 */
[----:B------:R-:W2:Y:S01]  /*0010*/  S2R R94, SR_TID.X ;  /* 0x00000000005e7919 */ /* 0x000ea20000002100 */
[----:B------:R-:W3:Y:S01]  /*0020*/  LDCU.64 UR8, c[0x0][0x890] ;  /* 0x00011200ff0877ac */ /* 0x000ee20008000a00 */
[----:B------:R-:W-:Y:S02]  /*0030*/  PRMT R80, RZ, 0x7610, R80 ;  /* 0x00007610ff507816 */ /* 0x000fe40000000050 */
[----:B------:R-:W-:Y:S01]  /*0040*/  ELECT P3, URZ, PT ;  /* 0x0000000000ff782f */ /* 0x000fe20003860000 */
[----:B---3--:R-:W-:-:S04]  /*0050*/  UISETP.NE.U32.AND UP0, UPT, UR8, URZ, UPT ;  /* 0x000000ff0800728c */ /* 0x008fc8000bf05070 */
[----:B------:R-:W-:Y:S01]  /*0060*/  UISETP.NE.AND.EX UP0, UPT, UR9, URZ, UPT, UP0 ;  /* 0x000000ff0900728c */ /* 0x000fe2000bf05300 */
[----:B--2---:R-:W-:-:S05]  /*0070*/  SHF.R.U32.HI R81, RZ, 0x5, R94 ;  /* 0x00000005ff517819 */ /* 0x004fca000001165e */
[----:B------:R-:W2:Y:S02]  /*0080*/  SHFL.IDX PT, R0, R81, RZ, 0x1f ;  /* 0x00001fff51007589 */ /* 0x000ea400000e0000 */
[----:B--2---:R-:W-:Y:S01]  /*0090*/  R2UR UR17, R0 ;  /* 0x00000000001172ca */ /* 0x004fe200000e0000 */
[----:B-1----:R-:W-:-:S14]  /*00a0*/  BRA.U UP0, `(.L_x_0) ;  /* 0x0000000100307547 */ /* 0x002fdc000b800000 */
[----:B------:R-:W1:Y:S02]  /*00b0*/  LDCU.64 UR4, c[0x0][0x888] ;  /* 0x00011100ff0477ac */ /* 0x000e640008000a00 */
[----:B-1----:R-:W-:-:S04]  /*00c0*/  UISETP.NE.U32.AND UP0, UPT, UR4, URZ, UPT ;  /* 0x000000ff0400728c */ /* 0x002fc8000bf05070 */
[----:B------:R-:W-:-:S09]  /*00d0*/  UISETP.NE.AND.EX UP0, UPT, UR5, URZ, UPT, UP0 ;  /* 0x000000ff0500728c */ /* 0x000fd2000bf05300 */
[----:B------:R-:W-:Y:S05]  /*00e0*/  BRA.U !UP0, `(.L_x_1) ;  /* 0x0000000108147547 */ /* 0x000fea000b800000 */
[----:B------:R-:W1:Y:S01]  /*00f0*/  LDC.64 R2, c[0x0][0x888] ;  /* 0x00022200ff027b82 */ /* 0x000e620000000a00 */
[----:B------:R-:W1:Y:S02]  /*0100*/  LDCU.64 UR4, c[0x0][0x358] ;  /* 0x00006b00ff0477ac */ /* 0x000e640008000a00 */
[----:B-1----:R1:W5:Y:S01]  /*0110*/  LDG.E R41, desc[UR4][R2.64] ;  /* 0x0000000402297981 */ /* 0x002362000c1e1900 */
[----:B------:R-:W-:Y:S01]  /*0120*/  HFMA2 R80, -RZ, RZ, 0, 5.9604644775390625e-08 ;  /* 0x00000001ff507431 */ /* 0x000fe200000001ff */
[----:B------:R-:W-:Y:S05]  /*0130*/  BRA `(.L_x_0) ;  /* 0x00000000000c7947 */ /* 0x000fea0003800000 */
.L_x_1:
[----:B------:R-:W1:Y:S01]  /*0140*/  LDCU UR4, c[0x0][0x880] ;  /* 0x00011000ff0477ac */ /* 0x000e620008000800 */
[----:B------:R-:W-:Y:S01]  /*0150*/  HFMA2 R80, -RZ, RZ, 0, 5.9604644775390625e-08 ;  /* 0x00000001ff507431 */ /* 0x000fe200000001ff */
[----:B-1----:R-:W-:-:S07]  /*0160*/  MOV R41, UR4 ;  /* 0x0000000400297c02 */ /* 0x002fce0008000f00 */
.L_x_0:
[----:B------:R-:W2:Y:S02]  /*0170*/  LDCU.64 UR4, c[0x0][0x8b0] ;  /* 0x00011600ff0477ac */ /* 0x000ea40008000a00 */
[----:B--2---:R-:W-:-:S04]  /*0180*/  UISETP.NE.U32.AND UP0, UPT, UR4, URZ, UPT ;  /* 0x000000ff0400728c */ /* 0x004fc8000bf05070 */
[----:B------:R-:W-:-:S09]  /*0190*/  UISETP.NE.AND.EX UP0, UPT, UR5, URZ, UPT, UP0 ;  /* 0x000000ff0500728c */ /* 0x000fd2000bf05300 */
[----:B------:R-:W-:Y:S05]  /*01a0*/  BRA.U UP0, `(.L_x_2) ;  /* 0x0000000100287547 */ /* 0x000fea000b800000 */
[----:B------:R-:W2:Y:S02]  /*01b0*/  LDCU.64 UR4, c[0x0][0x8a8] ;  /* 0x00011500ff0477ac */ /* 0x000ea40008000a00 */
[----:B--2---:R-:W-:-:S04]  /*01c0*/  UISETP.NE.U32.AND UP0, UPT, UR4, URZ, UPT ;  /* 0x000000ff0400728c */ /* 0x004fc8000bf05070 */
[----:B------:R-:W-:-:S09]  /*01d0*/  UISETP.NE.AND.EX UP0, UPT, UR5, URZ, UPT, UP0 ;  /* 0x000000ff0500728c */ /* 0x000fd2000bf05300 */
[----:B------:R-:W-:Y:S05]  /*01e0*/  BRA.U !UP0, `(.L_x_3) ;  /* 0x0000000108107547 */ /* 0x000fea000b800000 */
[----:B------:R-:W2:Y:S01]  /*01f0*/  LDC.64 R38, c[0x0][0x8a8] ;  /* 0x00022a00ff267b82 */ /* 0x000ea20000000a00 */
[----:B------:R-:W2:Y:S02]  /*0200*/  LDCU.64 UR4, c[0x0][0x358] ;  /* 0x00006b00ff0477ac */ /* 0x000ea40008000a00 */
[----:B--2---:R2:W5:Y:S01]  /*0210*/  LDG.E R38, desc[UR4][R38.64] ;  /* 0x0000000426267981 */ /* 0x004562000c1e1900 */
[----:B------:R-:W-:Y:S05]  /*0220*/  BRA `(.L_x_2) ;  /* 0x0000000000087947 */ /* 0x000fea0003800000 */
.L_x_3:
[----:B------:R-:W2:Y:S02]  /*0230*/  LDCU UR4, c[0x0][0x8a0] ;  /* 0x00011400ff0477ac */ /* 0x000ea40008000800 */
[----:B--2---:R-:W-:Y:S02]  /*0240*/  MOV R38, UR4 ;  /* 0x0000000400267c02 */ /* 0x004fe40008000f00 */
.L_x_2:
[----:B------:R-:W-:Y:S01]  /*0250*/  IMAD.U32 R0, RZ, RZ, UR17 ;  /* 0x00000011ff007e24 */ /* 0x000fe2000f8e00ff */
[----:B------:R-:W-:Y:S04]  /*0260*/  BSSY.RECONVERGENT B0, `(.L_x_4) ;  /* 0x000000c000007945 */ /* 0x000fe80003800200 */
[C---:B------:R-:W-:Y:S02]  /*0270*/  ISETP.NE.OR P1, PT, R0.reuse, 0x1, !P3 ;  /* 0x000000010000780c */ /* 0x040fe40005f25670 */
[----:B------:R-:W-:-:S11]  /*0280*/  ISETP.NE.OR P0, PT, R0, 0x3, !P3 ;  /* 0x000000030000780c */ /* 0x000fd60005f05670 */
[----:B------:R-:W-:Y:S05]  /*0290*/  @P1 BRA `(.L_x_5) ;  /* 0x0000000000201947 */ /* 0x000fea0003800000 */
[----:B------:R-:W3:Y:S02]  /*02a0*/  LDCU.64 UR4, c[0x0][0x348] ;  /* 0x00006900ff0477ac */ /* 0x000ee40008000a00 */
[----:B---3--:R-:W-:Y:S02]  /*02b0*/  UIADD3 UR6, UP1, UPT, UR4, 0x80, URZ ;  /* 0x0000008004067890 */ /* 0x008fe4000ff3e0ff */
[----:B------:R-:W-:Y:S02]  /*02c0*/  UIADD3 UR4, UP0, UPT, UR4, 0x180, URZ ;  /* 0x0000018004047890 */ /* 0x000fe4000ff1e0ff */
[----:B------:R-:W-:Y:S02]  /*02d0*/  UIADD3.X UR7, UPT, UPT, URZ, UR5, URZ, UP1, !UPT ;  /* 0x00000005ff077290 */ /* 0x000fe40008ffe4ff */
[----:B------:R-:W-:-:S07]  /*02e0*/  UIADD3.X UR5, UPT, UPT, URZ, UR5, URZ, UP0, !UPT ;  /* 0x00000005ff057290 */ /* 0x000fce00087fe4ff */
[----:B------:R3:W-:Y:S02]  /*02f0*/  UTMACCTL.PF [UR6] ;  /* 0x00000000060079b9 */ /* 0x0007e40008040000 */
[----:B------:R3:W-:Y:S02]  /*0300*/  UTMACCTL.PF [UR4] ;  /* 0x00000000040079b9 */ /* 0x0007e40008040000 */
[----:B---3--:R-:W-:Y:S01]  /*0310*/  NOP ;  /* 0x0000000000007918 */ /* 0x008fe20000000000 */
.L_x_5:
[----:B------:R-:W-:Y:S05]  /*0320*/  BSYNC.RECONVERGENT B0 ;  /* 0x0000000000007941 */ /* 0x000fea0003800200 */
.L_x_4:
[----:B------:R-:W-:Y:S04]  /*0330*/  BSSY.RECONVERGENT B0, `(.L_x_6) ;  /* 0x000000a000007945 */ /* 0x000fe80003800200 */
        /* <DEDUP_REMOVED lines=9> */
.L_x_7:
[----:B------:R-:W-:Y:S05]  /*03d0*/  BSYNC.RECONVERGENT B0 ;  /* 0x0000000000007941 */ /* 0x000fea0003800200 */
.L_x_6:
[----:B------:R-:W3:Y:S01]  /*03e0*/  LDCU.64 UR4, c[0x0][0x888] ;  /* 0x00011100ff0477ac */ /* 0x000ee20008000a00 */
[----:B------:R-:W-:Y:S02]  /*03f0*/  UISETP.EQ.U32.AND UP1, UPT, UR8, URZ, UPT ;  /* 0x000000ff0800728c */ /* 0x000fe4000bf22070 */
[----:B------:R-:W-:Y:S02]  /*0400*/  UPLOP3.LUT UP3, UPT, UPT, UPT, UPT, 0x80, 0x8 ;  /* 0x000000000008789c */ /* 0x000fe40003f6f070 */
[----:B---3--:R-:W-:-:S04]  /*0410*/  UISETP.NE.U32.AND UP0, UPT, UR4, URZ, UPT ;  /* 0x000000ff0400728c */ /* 0x008fc8000bf05070 */
[----:B------:R-:W-:-:S04]  /*0420*/  UISETP.NE.AND.EX UP0, UPT, UR5, URZ, UPT, UP0 ;  /* 0x000000ff0500728c */ /* 0x000fc8000bf05300 */
[----:B------:R-:W-:-:S04]  /*0430*/  UISETP.EQ.OR.EX UP2, UPT, UR9, URZ, !UP0, UP1 ;  /* 0x000000ff0900728c */ /* 0x000fc8000c742710 */
[----:B------:R-:W-:-:S06]  /*0440*/  UP2UR UR4, UPR, URZ, 0x4 ;  /* 0x00000004ff047883 */ /* 0x000fcc0008000000 */
[----:B------:R-:W-:Y:S01]  /*0450*/  MOV R83, UR4 ;  /* 0x0000000400537c02 */ /* 0x000fe20008000f00 */
[----:B------:R-:W-:Y:S06]  /*0460*/  BRA.U !UP2, `(.L_x_8) ;  /* 0x000000010a207547 */ /* 0x000fec000b800000 */
[----:B------:R-:W-:Y:S01]  /*0470*/  UISETP.NE.U32.AND UP1, UPT, UR8, URZ, UPT ;  /* 0x000000ff0800728c */ /* 0x000fe2000bf25070 */
[----:B-----5:R-:W-:Y:S01]  /*0480*/  FSETP.NEU.AND P0, PT, R41, RZ, PT ;  /* 0x000000ff2900720b */ /* 0x020fe20003f0d000 */
[----:B------:R-:W-:Y:S02]  /*0490*/  USEL UR4, URZ, 0xffffffff, UP0 ;  /* 0xffffffffff047887 */ /* 0x000fe40008000000 */
[----:B------:R-:W-:-:S10]  /*04a0*/  UISETP.NE.AND.EX UP1, UPT, UR9, URZ, UPT, UP1 ;  /* 0x000000ff0900728c */ /* 0x000fd4000bf25310 */
[----:B------:R-:W-:Y:S01]  /*04b0*/  VOTEU.ANY UP0, P0 ;  /* 0x0000000000ff7886 */ /* 0x000fe20000000100 */
[----:B------:R-:W-:-:S04]  /*04c0*/  @!UP1 USEL UR4, URZ, 0xffffffff, UP0 ;  /* 0xffffffffff049887 */ /* 0x000fc80008000000 */
[----:B------:R-:W-:-:S04]  /*04d0*/  ULOP3.LUT UR4, UR4, 0x1, URZ, 0xc0, !UPT ;  /* 0x0000000104047892 */ /* 0x000fc8000f8ec0ff */
[----:B------:R-:W-:-:S11]  /*04e0*/  UISETP.NE.U32.AND UP3, UPT, UR4, 0x1, UPT ;  /* 0x000000010400788c */ /* 0x000fd6000bf65070 */
.L_x_8:
[----:B-1----:R-:W1:Y:S01]  /*04f0*/  SHFL.IDX PT, R2, R81, RZ, 0x1f ;  /* 0x00001fff51027589 */ /* 0x002e6200000e0000 */
[----:B------:R-:W-:-:S04]  /*0500*/  UISETP.NE.AND UP0, UPT, UR17, 0x2, UPT ;  /* 0x000000021100788c */ /* 0x000fc8000bf05270 */
[----:B------:R-:W-:Y:S01]  /*0510*/  USEL UR43, URZ, 0x1, UP0 ;  /* 0x00000001ff2b7887 */ /* 0x000fe20008000000 */
[----:B-1----:R-:W-:-:S13]  /*0520*/  ISETP.NE.AND P0, PT, R2, RZ, PT ;  /* 0x000000ff0200720c */ /* 0x002fda0003f05270 */
[----:B------:R-:W-:Y:S05]  /*0530*/  @P0 BRA `(.L_x_9) ;  /* 0x0000000000680947 */ /* 0x000fea0003800000 */
[----:B------:R-:W1:Y:S01]  /*0540*/  S2UR UR4, SR_CgaCtaId ;  /* 0x00000000000479c3 */ /* 0x000e620000008800 */
[----:B------:R-:W-:Y:S01]  /*0550*/  UMOV UR5, 0x400 ;  /* 0x0000040000057882 */ /* 0x000fe20000000000 */
[----:B------:R-:W-:Y:S01]  /*0560*/  UMOV UR8, 0x1 ;  /* 0x0000000100087882 */ /* 0x000fe20000000000 */
[----:B------:R-:W-:Y:S01]  /*0570*/  UMOV UR6, 0x2 ;  /* 0x0000000200067882 */ /* 0x000fe20000000000 */
[----:B------:R-:W-:-:S04]  /*0580*/  UIADD3 UR8, UPT, UPT, -UR8, 0x100000, URZ ;  /* 0x0010000008087890 */ /* 0x000fc8000fffe1ff */
[----:B------:R-:W-:Y:S02]  /*0590*/  USHF.L.U32 UR9, UR8, 0xb, URZ ;  /* 0x0000000b08097899 */ /* 0x000fe400080006ff */
[----:B------:R-:W-:Y:S02]  /*05a0*/  USHF.L.U32 UR8, UR8, 0x1, URZ ;  /* 0x0000000108087899 */ /* 0x000fe400080006ff */
[----:B------:R-:W-:-:S04]  /*05b0*/  UIADD3 UR6, UPT, UPT, -UR6, 0x100000, URZ ;  /* 0x0010000006067890 */ /* 0x000fc8000fffe1ff */
[----:B------:R-:W-:Y:S02]  /*05c0*/  USHF.L.U32 UR7, UR6, 0xb, URZ ;  /* 0x0000000b06077899 */ /* 0x000fe400080006ff */
[----:B------:R-:W-:Y:S01]  /*05d0*/  USHF.L.U32 UR6, UR6, 0x1, URZ ;  /* 0x0000000106067899 */ /* 0x000fe200080006ff */
[----:B------:R-:W-:Y:S01]  /*05e0*/  ELECT P0, URZ, PT ;  /* 0x0000000000ff782f */ /* 0x000fe20003800000 */
[----:B-1----:R-:W-:Y:S01]  /*05f0*/  ULEA UR4, UR4, UR5, 0x18 ;  /* 0x0000000504047291 */ /* 0x002fe2000f8ec0ff */
[----:B------:R-:W1:Y:S11]  /*0600*/  FENCE.VIEW.ASYNC.S ;  /* 0x00000000000073c6 */ /* 0x000e760000000000 */
[----:B-1----:R1:W3:Y:S01]  /*0610*/  SYNCS.EXCH.64 URZ, [UR4], UR8 ;  /* 0x0000000804ff75b2 */ /* 0x0022e20008000100 */
[----:B------:R1:W4:Y:S01]  /*0620*/  SYNCS.EXCH.64 URZ, [UR4+0x30], UR6 ;  /* 0x0000300604ff75b2 */ /* 0x0003220008000100 */
[----:B------:R1:W1:Y:S01]  /*0630*/  SYNCS.EXCH.64 URZ, [UR4+0x8], UR8 ;  /* 0x0000080804ff75b2 */ /* 0x0002620008000100 */
        /* <DEDUP_REMOVED lines=9> */
[----:B------:R-:W-:Y:S01]  /*06d0*/  NOP ;  /* 0x0000000000007918 */ /* 0x000fe20000000000 */
.L_x_9:
[----:B------:R-:W2:Y:S01]  /*06e0*/  SHFL.IDX PT, R2, R81, RZ, 0x1f ;  /* 0x00001fff51027589 */ /* 0x000ea200000e0000 */
[----:B------:R-:W-:Y:S01]  /*06f0*/  NOP ;  /* 0x0000000000007918 */ /* 0x000fe20000000000 */
[----:B--2---:R-:W-:-:S13]  /*0700*/  ISETP.NE.AND P0, PT, R2, 0x1, PT ;  /* 0x000000010200780c */ /* 0x004fda0003f05270 */
[----:B------:R-:W-:Y:S05]  /*0710*/  @P0 BRA `(.L_x_10) ;  /* 0x0000000000580947 */ /* 0x000fea0003800000 */
[----:B-1----:R-:W1:Y:S01]  /*0720*/  S2UR UR4, SR_CgaCtaId ;  /* 0x00000000000479c3 */ /* 0x002e620000008800 */
        /* <DEDUP_REMOVED lines=12> */
[----:B-1----:R2:W1:Y:S01]  /*07f0*/  SYNCS.EXCH.64 URZ, [UR4+0x60], UR8 ;  /* 0x0000600804ff75b2 */ /* 0x0024620008000100 */
[----:B------:R2:W1:Y:S01]  /*0800*/  SYNCS.EXCH.64 URZ, [UR4+0x80], UR6 ;  /* 0x0000800604ff75b2 */ /* 0x0004620008000100 */
[----:B------:R2:W1:Y:S01]  /*0810*/  SYNCS.EXCH.64 URZ, [UR4+0x68], UR8 ;  /* 0x0000680804ff75b2 */ /* 0x0004620008000100 */
[----:B------:R2:W1:Y:S01]  /*0820*/  SYNCS.EXCH.64 URZ, [UR4+0x88], UR6 ;  /* 0x0000880604ff75b2 */ /* 0x0004620008000100 */
[----:B------:R2:W1:Y:S01]  /*0830*/  SYNCS.EXCH.64 URZ, [UR4+0x70], UR8 ;  /* 0x0000700804ff75b2 */ /* 0x0004620008000100 */
[----:B------:R2:W1:Y:S01]  /*0840*/  SYNCS.EXCH.64 URZ, [UR4+0x90], UR6 ;  /* 0x0000900604ff75b2 */ /* 0x0004620008000100 */
[----:B------:R2:W1:Y:S01]  /*0850*/  SYNCS.EXCH.64 URZ, [UR4+0x78], UR8 ;  /* 0x0000780804ff75b2 */ /* 0x0004620008000100 */
[----:B------:R2:W1:Y:S02]  /*0860*/  SYNCS.EXCH.64 URZ, [UR4+0x98], UR6 ;  /* 0x0000980604ff75b2 */ /* 0x0004640008000100 */
[----:B--2---:R-:W-:Y:S01]  /*0870*/  NOP ;  /* 0x0000000000007918 */ /* 0x004fe20000000000 */
.L_x_10:
[----:B------:R-:W2:Y:S01]  /*0880*/  SHFL.IDX PT, R2, R81, RZ, 0x1f ;  /* 0x00001fff51027589 */ /* 0x000ea200000e0000 */
[----:B------:R-:W-:Y:S01]  /*0890*/  NOP ;  /* 0x0000000000007918 */ /* 0x000fe20000000000 */
[----:B--2---:R-:W-:-:S13]  /*08a0*/  ISETP.NE.AND P0, PT, R2, 0x3, PT ;  /* 0x000000030200780c */ /* 0x004fda0003f05270 */
[----:B------:R-:W-:Y:S05]  /*08b0*/  @P0 BRA `(.L_x_11) ;  /* 0x0000000000300947 */ /* 0x000fea0003800000 */
[----:B-1----:R-:W1:Y:S01]  /*08c0*/  S2UR UR6, SR_CgaCtaId ;  /* 0x00000000000679c3 */ /* 0x002e620000008800 */
[----:B------:R-:W-:Y:S01]  /*08d0*/  UMOV UR4, 0x400 ;  /* 0x0000040000047882 */ /* 0x000fe20000000000 */
[----:B------:R-:W-:Y:S01]  /*08e0*/  UMOV UR5, 0x20 ;  /* 0x0000002000057882 */ /* 0x000fe20000000000 */
[----:B------:R-:W-:Y:S01]  /*08f0*/  ELECT P0, URZ, PT ;  /* 0x0000000000ff782f */ /* 0x000fe20003800000 */
[----:B-1----:R-:W-:Y:S02]  /*0900*/  ULEA UR6, UR6, UR4, 0x18 ;  /* 0x0000000406067291 */ /* 0x002fe4000f8ec0ff */
[----:B------:R-:W-:-:S04]  /*0910*/  UIADD3 UR4, UPT, UPT, -UR5, 0x100000, URZ ;  /* 0x0010000005047890 */ /* 0x000fc8000fffe1ff */
[----:B------:R-:W-:Y:S02]  /*0920*/  USHF.L.U32 UR5, UR4, 0xb, URZ ;  /* 0x0000000b04057899 */ /* 0x000fe400080006ff */
[----:B------:R-:W-:Y:S01]  /*0930*/  USHF.L.U32 UR4, UR4, 0x1, URZ ;  /* 0x0000000104047899 */ /* 0x000fe200080006ff */
[----:B------:R-:W1:Y:S11]  /*0940*/  FENCE.VIEW.ASYNC.S ;  /* 0x00000000000073c6 */ /* 0x000e760000000000 */
[----:B-1----:R2:W1:Y:S01]  /*0950*/  SYNCS.EXCH.64 URZ, [UR6+0xa0], UR4 ;  /* 0x0000a00406ff75b2 */ /* 0x0024620008000100 */
[----:B------:R2:W1:Y:S02]  /*0960*/  SYNCS.EXCH.64 URZ, [UR6+0xa8], UR4 ;  /* 0x0000a80406ff75b2 */ /* 0x0004640008000100 */
[----:B--2---:R-:W-:Y:S01]  /*0970*/  NOP ;  /* 0x0000000000007918 */ /* 0x004fe20000000000 */
.L_x_11:
[----:B------:R-:W2:Y:S01]  /*0980*/  SHFL.IDX PT, R2, R81, RZ, 0x1f ;  /* 0x00001fff51027589 */ /* 0x000ea200000e0000 */
[----:B------:R-:W-:Y:S01]  /*0990*/  NOP ;  /* 0x0000000000007918 */ /* 0x000fe20000000000 */
[----:B--2---:R-:W-:-:S13]  /*09a0*/  ISETP.NE.AND P0, PT, R2, 0x4, PT ;  /* 0x000000040200780c */ /* 0x004fda0003f05270 */
[----:B------:R-:W-:Y:S05]  /*09b0*/  @P0 BRA `(.L_x_12) ;  /* 0x00000000004c0947 */ /* 0x000fea0003800000 */
[----:B-1----:R-:W1:Y:S01]  /*09c0*/  S2UR UR6, SR_CgaCtaId ;  /* 0x00000000000679c3 */ /* 0x002e620000008800 */
[----:B------:R-:W-:Y:S01]  /*09d0*/  UMOV UR4, 0x1e0 ;  /* 0x000001e000047882 */ /* 0x000fe20000000000 */
[----:B------:R-:W-:Y:S01]  /*09e0*/  UMOV UR5, 0x400 ;  /* 0x0000040000057882 */ /* 0x000fe20000000000 */
[----:B------:R-:W-:Y:S01]  /*09f0*/  USEL UR4, UR4, 0x1a0, UP3 ;  /* 0x000001a004047887 */ /* 0x000fe20009800000 */
[----:B------:R-:W-:Y:S01]  /*0a00*/  UMOV UR8, 0x1 ;  /* 0x0000000100087882 */ /* 0x000fe20000000000 */
[----:B------:R-:W-:Y:S01]  /*0a10*/  ELECT P0, URZ, PT ;  /* 0x0000000000ff782f */ /* 0x000fe20003800000 */
[----:B------:R-:W-:-:S04]  /*0a20*/  UIADD3 UR8, UPT, UPT, -UR8, 0x100000, URZ ;  /* 0x0010000008087890 */ /* 0x000fc8000fffe1ff */
[----:B------:R-:W-:Y:S02]  /*0a30*/  USHF.L.U32 UR9, UR8, 0xb, URZ ;  /* 0x0000000b08097899 */ /* 0x000fe400080006ff */
[----:B------:R-:W-:Y:S02]  /*0a40*/  USHF.L.U32 UR8, UR8, 0x1, URZ ;  /* 0x0000000108087899 */ /* 0x000fe400080006ff */
[----:B-1----:R-:W-:Y:S02]  /*0a50*/  ULEA UR6, UR6, UR5, 0x18 ;  /* 0x0000000506067291 */ /* 0x002fe4000f8ec0ff */
[----:B------:R-:W-:-:S04]  /*0a60*/  UIADD3 UR4, UPT, UPT, -UR4, 0x100000, URZ ;  /* 0x0010000004047890 */ /* 0x000fc8000fffe1ff */
[----:B------:R-:W-:Y:S02]  /*0a70*/  USHF.L.U32 UR5, UR4, 0xb, URZ ;  /* 0x0000000b04057899 */ /* 0x000fe400080006ff */
[----:B------:R-:W-:Y:S01]  /*0a80*/  USHF.L.U32 UR4, UR4, 0x1, URZ ;  /* 0x0000000104047899 */ /* 0x000fe200080006ff */
[----:B------:R-:W1:Y:S03]  /*0a90*/  FENCE.VIEW.ASYNC.S ;  /* 0x00000000000073c6 */ /* 0x000e660000000000 */
[----:B-1----:R2:W1:Y:S08]  /*0aa0*/  SYNCS.EXCH.64 URZ, [UR6+0xb0], UR8 ;  /* 0x0000b00806ff75b2 */ /* 0x0024700008000100 */
[----:B------:R2:W1:Y:S01]  /*0ab0*/  SYNCS.EXCH.64 URZ, [UR6+0xc0], UR4 ;  /* 0x0000c00406ff75b2 */ /* 0x0004620008000100 */
[----:B------:R2:W1:Y:S01]  /*0ac0*/  SYNCS.EXCH.64 URZ, [UR6+0xb8], UR8 ;  /* 0x0000b80806ff75b2 */ /* 0x0004620008000100 */
[----:B------:R2:W1:Y:S02]  /*0ad0*/  SYNCS.EXCH.64 URZ, [UR6+0xc8], UR4 ;  /* 0x0000c80406ff75b2 */ /* 0x0004640008000100 */
[----:B--2---:R-:W-:Y:S01]  /*0ae0*/  NOP ;  /* 0x0000000000007918 */ /* 0x004fe20000000000 */
.L_x_12:
        /* <DEDUP_REMOVED lines=26> */
.L_x_13:
[----:B------:R-:W2:Y:S01]  /*0c90*/  SHFL.IDX PT, R2, R81, RZ, 0x1f ;  /* 0x00001fff51027589 */ /* 0x000ea200000e0000 */
[----:B------:R-:W1:Y:S01]  /*0ca0*/  S2UR UR47, SR_CgaCtaId ;  /* 0x00000000002f79c3 */ /* 0x000e620000008800 */
[----:B------:R-:W-:Y:S01]  /*0cb0*/  NOP ;  /* 0x0000000000007918 */ /* 0x000fe20000000000 */
[----:B--2---:R-:W-:-:S13]  /*0cc0*/  ISETP.NE.AND P0, PT, R2, 0x3, PT ;  /* 0x000000030200780c */ /* 0x004fda0003f05270 */
[----:B-1----:R-:W-:Y:S05]  /*0cd0*/  @P0 BRA `(.L_x_14) ;  /* 0x0000000000340947 */ /* 0x002fea0003800000 */
[----:B------:R-:W-:Y:S01]  /*0ce0*/  UMOV UR4, 0x400 ;  /* 0x0000040000047882 */ /* 0x000fe20000000000 */
[----:B------:R-:W-:Y:S01]  /*0cf0*/  UMOV UR6, 0x20 ;  /* 0x0000002000067882 */ /* 0x000fe20000000000 */
[----:B------:R-:W-:Y:S02]  /*0d00*/  ULEA UR4, UR47, UR4, 0x18 ;  /* 0x000000042f047291 */ /* 0x000fe4000f8ec0ff */
[----:B------:R-:W-:-:S04]  /*0d10*/  UIADD3 UR6, UPT, UPT, -UR6, 0x100000, URZ ;  /* 0x0010000006067890 */ /* 0x000fc8000fffe1ff */
[----:B------:R-:W-:Y:S02]  /*0d20*/  USHF.L.U32 UR7, UR6, 0xb, URZ ;  /* 0x0000000b06077899 */ /* 0x000fe400080006ff */
[----:B------:R-:W-:Y:S01]  /*0d30*/  USHF.L.U32 UR6, UR6, 0x1, URZ ;  /* 0x0000000106067899 */ /* 0x000fe200080006ff */
[----:B------:R-:W-:Y:S01]  /*0d40*/  ELECT P0, URZ, PT ;  /* 0x0000000000ff782f */ /* 0x000fe20003800000 */
[----:B------:R-:W1:Y:S10]  /*0d50*/  FENCE.VIEW.ASYNC.S ;  /* 0x00000000000073c6 */ /* 0x000e740000000000 */
[----:B-1----:R1:W2:Y:S01]  /*0d60*/  SYNCS.EXCH.64 URZ, [UR4+0x110], UR6 ;  /* 0x0001100604ff75b2 */ /* 0x0022a20008000100 */
[----:B------:R1:W1:Y:S01]  /*0d70*/  SYNCS.EXCH.64 URZ, [UR4+0x120], UR6 ;  /* 0x0001200604ff75b2 */ /* 0x0002620008000100 */
[----:B------:R1:W1:Y:S01]  /*0d80*/  SYNCS.EXCH.64 URZ, [UR4+0x118], UR6 ;  /* 0x0001180604ff75b2 */ /* 0x0002620008000100 */
[----:B------:R1:W1:Y:S01]  /*0d90*/  SYNCS.EXCH.64 URZ, [UR4+0x128], UR6 ;  /* 0x0001280604ff75b2 */ /* 0x0002620008000100 */
[----:B------:R-:W-:Y:S01]  /*0da0*/  NOP ;  /* 0x0000000000007918 */ /* 0x000fe20000000000 */
.L_x_14:
[----:B-1----:R-:W1:Y:S01]  /*0db0*/  LDCU UR4, c[0x0][0x36c] ;  /* 0x00006d80ff0477ac */ /* 0x002e620008000800 */
[----:B------:R-:W-:Y:S01]  /*0dc0*/  ISETP.NE.OR P3, PT, R0, 0x2, !P3 ;  /* 0x000000020000780c */ /* 0x000fe20005f65670 */
[----:B------:R-:W-:Y:S01]  /*0dd0*/  NOP ;  /* 0x0000000000007918 */ /* 0x000fe20000000000 */
[----:B------:R-:W-:Y:S01]  /*0de0*/  LOP3.LUT R0, R94, 0x1f, RZ, 0xc0, !PT ;  /* 0x0000001f5e007812 */ /* 0x000fe200078ec0ff */
[----:B------:R-:W-:Y:S02]  /*0df0*/  UISETP.NE.AND UP4, UPT, UR17, URZ, UPT ;  /* 0x000000ff1100728c */ /* 0x000fe4000bf85270 */
[----:B-1----:R-:W-:-:S09]  /*0e00*/  UISETP.EQ.U32.AND UP5, UPT, UR4, 0x1, UPT ;  /* 0x000000010400788c */ /* 0x002fd2000bfa2070 */
[----:B------:R-:W-:Y:S05]  /*0e10*/  BRA.U !UP5, `(.L_x_15) ;  /* 0x000000010d087547 */ /* 0x000fea000b800000 */
[----:B--234-:R-:W-:Y:S01]  /*0e20*/  UCGABAR_ARV ;  /* 0x00000000000079c7 */ /* 0x01cfe20008000000 */
[----:B------:R-:W-:Y:S05]  /*0e30*/  BRA `(.L_x_16) ;  /* 0x0000000000047947 */ /* 0x000fea0003800000 */
.L_x_15:
[----:B--234-:R-:W-:Y:S01]  /*0e40*/  NOP ;  /* 0x0000000000007918 */ /* 0x01cfe20000000000 */
.L_x_16:
[----:B------:R-:W1:Y:S01]  /*0e50*/  S2UR UR7, SR_CTAID.X ;  /* 0x00000000000779c3 */ /* 0x000e620000002500 */
[----:B------:R-:W-:-:S05]  /*0e60*/  CS2R.32 R82, SR_CgaSize ;  /* 0x0000000000527805 */ /* 0x000fca0000008a00 */
[----:B------:R-:W-:-:S05]  /*0e70*/  IMAD R82, R82, -0xa0, RZ ;  /* 0xffffff6052527824 */ /* 0x000fca00078e02ff */
[----:B------:R-:W-:-:S14]  /*0e80*/  R2UR UR5, R82 ;  /* 0x00000000520572ca */ /* 0x000fdc00000e0000 */
[----:B------:R-:W2:Y:S01]  /*0e90*/  LDCU UR5, c[0x0][UR5+0x2b0] ;  /* 0x00005600050577ac */ /* 0x000ea20008000800 */
[----:B------:R-:W-:-:S05]  /*0ea0*/  CS2R.32 R82, SR_CgaSize ;  /* 0x0000000000527805 */ /* 0x000fca0000008a00 */
[----:B------:R-:W-:-:S05]  /*0eb0*/  IMAD R82, R82, -0xa0, RZ ;  /* 0xffffff6052527824 */ /* 0x000fca00078e02ff */
[----:B------:R-:W-:-:S14]  /*0ec0*/  R2UR UR4, R82 ;  /* 0x00000000520472ca */ /* 0x000fdc00000e0000 */
[----:B------:R-:W3:Y:S01]  /*0ed0*/  LDCU UR4, c[0x0][UR4+0x2b4] ;  /* 0x00005680040477ac */ /* 0x000ee20008000800 */
[----:B------:R-:W4:Y:S01]  /*0ee0*/  S2UR UR8, SR_CTAID.Y ;  /* 0x00000000000879c3 */ /* 0x000f220000002600 */
[----:B------:R-:W-:-:S05]  /*0ef0*/  CS2R.32 R82, SR_CgaSize ;  /* 0x0000000000527805 */ /* 0x000fca0000008a00 */
[----:B------:R-:W-:-:S05]  /*0f00*/  IMAD R82, R82, -0xa0, RZ ;  /* 0xffffff6052527824 */ /* 0x000fca00078e02ff */
[----:B------:R-:W-:-:S14]  /*0f10*/  R2UR UR9, R82 ;  /* 0x00000000520972ca */ /* 0x000fdc00000e0000 */
[----:B------:R-:W3:Y:S01]  /*0f20*/  LDCU UR9, c[0x0][UR9+0x2a0] ;  /* 0x00005400090977ac */ /* 0x000ee20008000800 */
[----:B------:R-:W3:Y:S01]  /*0f30*/  LDCU UR21, c[0x0][0xb24] ;  /* 0x00016480ff1577ac */ /* 0x000ee20008000800 */
[----:B------:R-:W1:Y:S01]  /*0f40*/  S2UR UR36, SR_CTAID.Z ;  /* 0x00000000002479c3 */ /* 0x000e620000002700 */
[----:B------:R-:W-:-:S05]  /*0f50*/  CS2R.32 R82, SR_CgaSize ;  /* 0x0000000000527805 */ /* 0x000fca0000008a00 */
[----:B------:R-:W-:-:S05]  /*0f60*/  IMAD R82, R82, -0xa0, RZ ;  /* 0xffffff6052527824 */ /* 0x000fca00078e02ff */
[----:B------:R-:W-:-:S14]  /*0f70*/  R2UR UR63, R82 ;  /* 0x00000000523f72ca */ /* 0x000fdc00000e0000 */
[----:B------:R-:W3:Y:S01]  /*0f80*/  LDCU UR63, c[0x0][UR63+0x2a4] ;  /* 0x000054803f3f77ac */ /* 0x000ee20008000800 */
[----:B------:R-:W3:Y:S01]  /*0f90*/  LDCU UR42, c[0x0][0xb24] ;  /* 0x00016480ff2a77ac */ /* 0x000ee20008000800 */
[----:B-1----:R-:W-:Y:S01]  /*0fa0*/  I2FP.F32.U32 R3, UR7 ;  /* 0x0000000700037c45 */ /* 0x002fe20008201000 */
[----:B------:R-:W1:Y:S04]  /*0fb0*/  LDCU UR28, c[0x0][0xb30] ;  /* 0x00016600ff1c77ac */ /* 0x000e680008000800 */
[----:B--2---:R-:W-:Y:S01]  /*0fc0*/  FMUL R3, R3, UR5 ;  /* 0x0000000503037c20 */ /* 0x004fe20008400000 */
[----:B------:R-:W-:Y:S01]  /*0fd0*/  USHF.L.U32 UR26, UR47, 0xc, URZ ;  /* 0x0000000c2f1a7899 */ /* 0x000fe200080006ff */
[----:B----4-:R-:W-:Y:S01]  /*0fe0*/  I2FP.F32.U32 R2, UR8 ;  /* 0x0000000800027c45 */ /* 0x010fe20008201000 */
[----:B---3--:R-:W-:-:S03]  /*0ff0*/  UISETP.GE.AND UP2, UPT, UR21, 0x1, UPT ;  /* 0x000000011500788c */ /* 0x008fc6000bf46270 */
[----:B------:R-:W2:Y:S01]  /*1000*/  F2I.U32.TRUNC.NTZ R3, R3 ;  /* 0x0000000300037305 */ /* 0x000ea2000020f000 */
[----:B------:R-:W-:Y:S01]  /*1010*/  UMOV UR16, UR7 ;  /* 0x0000000700107c82 */ /* 0x000fe20008000000 */
[----:B------:R-:W-:Y:S01]  /*1020*/  FMUL R2, R2, UR4 ;  /* 0x0000000402027c20 */ /* 0x000fe20008400000 */
[----:B------:R-:W-:-:S05]  /*1030*/  UMOV UR20, UR8 ;  /* 0x0000000800147c82 */ /* 0x000fca0008000000 */
[----:B------:R-:W3:Y:S01]  /*1040*/  F2I.U32.TRUNC.NTZ R2, R2 ;  /* 0x0000000200027305 */ /* 0x000ee2000020f000 */
[----:B--2---:R-:W-:Y:S02]  /*1050*/  R2UR UR4, R3 ;  /* 0x00000000030472ca */ /* 0x004fe400000e0000 */
[----:B---3--:R-:W-:Y:S02]  /*1060*/  R2UR UR6, R2 ;  /* 0x00000000020672ca */ /* 0x008fe400000e0000 */
[----:B------:R-:W-:-:S09]  /*1070*/  PRMT R2, RZ, 0x7610, R2 ;  /* 0x00007610ff027816 */ /* 0x000fd20000000002 */
[----:B------:R-:W-:-:S04]  /*1080*/  UIADD3 UR5, UPT, UPT, -UR4, URZ, URZ ;  /* 0x000000ff04057290 */ /* 0x000fc8000fffe1ff */
[----:B------:R-:W-:Y:S02]  /*1090*/  UIMAD UR5, UR9, UR5, UR7 ;  /* 0x00000005090572a4 */ /* 0x000fe4000f8e0207 */
[----:B------:R-:W-:-:S04]  /*10a0*/  UIADD3 UR4, UPT, UPT, -UR6, URZ, URZ ;  /* 0x000000ff06047290 */ /* 0x000fc8000fffe1ff */
[----:B------:R-:W-:Y:S01]  /*10b0*/  IMAD.U32 R82, RZ, RZ, UR5 ;  /* 0x00000005ff527e24 */ /* 0x000fe2000f8e00ff */
[----:B------:R-:W-:Y:S01]  /*10c0*/  UIMAD UR63, UR63, UR4, UR8 ;  /* 0x000000043f3f72a4 */ /* 0x000fe2000f8e0208 */
[----:B-1----:R-:W-:Y:S11]  /*10d0*/  BRA.U UP4, `(.L_x_17) ;  /* 0x0000000104287547 */ /* 0x002ff6000b800000 */
[----:B------:R-:W-:Y:S01]  /*10e0*/  R2UR UR4, R82 ;  /* 0x00000000520472ca */ /* 0x000fe200000e0000 */
[----:B------:R-:W-:Y:S02]  /*10f0*/  UISETP.NE.AND UP0, UPT, UR63, URZ, UPT ;  /* 0x000000ff3f00728c */ /* 0x000fe4000bf05270 */
[----:B------:R-:W-:-:S10]  /*1100*/  UISETP.NE.AND UP1, UPT, UR63, 0x1, UPT ;  /* 0x000000013f00788c */ /* 0x000fd4000bf25270 */
[----:B------:R-:W-:-:S04]  /*1110*/  UISETP.EQ.OR UP0, UPT, UR4, URZ, !UP0 ;  /* 0x000000ff0400728c */ /* 0x000fc8000c702670 */
[----:B------:R-:W-:Y:S02]  /*1120*/  USEL UR5, URZ, 0x1, !UP0 ;  /* 0x00000001ff057887 */ /* 0x000fe4000c000000 */
[----:B------:R-:W-:Y:S02]  /*1130*/  UISETP.NE.AND UP0, UPT, UR4, URZ, UPT ;  /* 0x000000ff0400728c */ /* 0x000fe4000bf05270 */
[----:B------:R-:W-:-:S04]  /*1140*/  USEL UR4, URZ, 0x2, UP1 ;  /* 0x00000002ff047887 */ /* 0x000fc80008800000 */
[----:B------:R-:W-:-:S04]  /*1150*/  USEL UR4, UR4, 0x2, UP0 ;  /* 0x0000000204047887 */ /* 0x000fc80008000000 */
[----:B------:R-:W-:-:S06]  /*1160*/  UIADD3 UR4, UPT, UPT, UR5, UR4, URZ ;  /* 0x0000000405047290 */ /* 0x000fcc000fffe0ff */
[----:B------:R-:W-:Y:S02]  /*1170*/  MOV R2, UR4 ;  /* 0x0000000400027c02 */ /* 0x000fe40008000f00 */
.L_x_17:
[----:B------:R-:W-:Y:S05]  /*1180*/  BRA.U !UP2, `(.L_x_18) ;  /* 0x000000010ad47547 */ /* 0x000fea000b800000 */
[----:B------:R-:W1:Y:S01]  /*1190*/  LDCU.128 UR12, c[0x0][0xb10] ;  /* 0x00016200ff0c77ac */ /* 0x000e620008000c00 */
[----:B------:R-:W2:Y:S01]  /*11a0*/  LDCU UR6, c[0x0][0x370] ;  /* 0x00006e00ff0677ac */ /* 0x000ea20008000800 */
[----:B------:R-:W3:Y:S01]  /*11b0*/  LDCU UR5, c[0x0][0x374] ;  /* 0x00006e80ff0577ac */ /* 0x000ee20008000800 */
[----:B------:R-:W4:Y:S01]  /*11c0*/  LDCU UR27, c[0x0][0xb0c] ;  /* 0x00016180ff1b77ac */ /* 0x000f220008000800 */
[----:B------:R-:W4:Y:S01]  /*11d0*/  LDCU UR4, c[0x0][0xb20] ;  /* 0x00016400ff0477ac */ /* 0x000f220008000800 */
[----:B------:R-:W4:Y:S01]  /*11e0*/  LDCU.64 UR8, c[0x0][0xb28] ;  /* 0x00016500ff0877ac */ /* 0x000f220008000a00 */
[----:B-1----:R-:W-:Y:S02]  /*11f0*/  UISETP.NE.AND UP0, UPT, UR14, 0x1, UPT ;  /* 0x000000010e00788c */ /* 0x002fe4000bf05270 */
[----:B---3--:R-:W-:Y:S02]  /*1200*/  UIMAD.WIDE.U32 UR10, UR5, UR15, URZ ;  /* 0x0000000f050a72a5 */ /* 0x008fe4000f8e00ff */
[----:B--2---:R-:W-:-:S02]  /*1210*/  UIMAD.WIDE.U32 UR22, UR6, UR12, URZ ;  /* 0x0000000c061672a5 */ /* 0x004fc4000f8e00ff */
[----:B----4-:R-:W-:Y:S02]  /*1220*/  UISETP.NE.AND UP1, UPT, UR27, 0x1, UPT ;  /* 0x000000011b00788c */ /* 0x010fe4000bf25270 */
[----:B------:R-:W-:Y:S01]  /*1230*/  UISETP.NE.AND UP2, UPT, UR21, 0x1, UPT ;  /* 0x000000011500788c */ /* 0x000fe2000bf45270 */
[----:B------:R-:W-:Y:S02]  /*1240*/  UMOV UR10, UR11 ;  /* 0x0000000b000a7c82 */ /* 0x000fe40008000000 */
[----:B------:R-:W-:Y:S01]  /*1250*/  UMOV UR22, UR23 ;  /* 0x0000001700167c82 */ /* 0x000fe20008000000 */
[----:B------:R-:W-:Y:S02]  /*1260*/  @UP0 USHF.R.U32.HI UR5, URZ, UR4, UR10 ;  /* 0x00000004ff050299 */ /* 0x000fe4000801160a */
[----:B------:R-:W-:Y:S02]  /*1270*/  UIMAD.WIDE.U32 UR24, UR20, UR15, URZ ;  /* 0x0000000f141872a5 */ /* 0x000fe4000f8e00ff */
[----:B------:R-:W-:-:S02]  /*1280*/  UIMAD.WIDE.U32 UR10, UR5, UR8, URZ ;  /* 0x00000008050a72a5 */ /* 0x000fc4000f8e00ff */
[----:B------:R-:W-:Y:S02]  /*1290*/  @UP1 USHF.R.U32.HI UR6, URZ, UR13, UR22 ;  /* 0x0000000dff061299 */ /* 0x000fe40008011616 */
[----:B------:R-:W-:Y:S02]  /*12a0*/  UIMAD.WIDE.U32 UR18, UR16, UR12, URZ ;  /* 0x0000000c101272a5 */ /* 0x000fe4000f8e00ff */
[----:B------:R-:W-:Y:S01]  /*12b0*/  UIMAD.WIDE.U32 UR22, UR6, UR8, URZ ;  /* 0x00000008061672a5 */ /* 0x000fe2000f8e00ff */
[----:B------:R-:W-:Y:S01]  /*12c0*/  UMOV UR24, UR25 ;  /* 0x0000001900187c82 */ /* 0x000fe20008000000 */
[----:B------:R-:W-:Y:S01]  /*12d0*/  UMOV UR10, UR11 ;  /* 0x0000000b000a7c82 */ /* 0x000fe20008000000 */
[----:B------:R-:W-:Y:S02]  /*12e0*/  USHF.R.U32.HI UR24, URZ, UR4, UR24 ;  /* 0x00000004ff187299 */ /* 0x000fe40008011618 */
[----:B------:R-:W-:Y:S02]  /*12f0*/  @UP2 USHF.R.U32.HI UR5, URZ, UR9, UR10 ;  /* 0x00000009ff052299 */ /* 0x000fe4000801160a */
[----:B------:R-:W-:Y:S01]  /*1300*/  UMOV UR7, UR23 ;  /* 0x0000001700077c82 */ /* 0x000fe20008000000 */
[----:B------:R-:W-:Y:S01]  /*1310*/  UMOV UR18, UR19 ;  /* 0x0000001300127c82 */ /* 0x000fe20008000000 */
[----:B------:R-:W-:-:S02]  /*1320*/  @UP2 USHF.R.U32.HI UR6, URZ, UR9, UR7 ;  /* 0x00000009ff062299 */ /* 0x000fc40008011607 */
[----:B------:R-:W-:Y:S02]  /*1330*/  USHF.R.U32.HI UR13, URZ, UR13, UR18 ;  /* 0x0000000dff0d7299 */ /* 0x000fe40008011612 */
[----:B------:R-:W-:Y:S02]  /*1340*/  USEL UR4, UR20, UR24, !UP0 ;  /* 0x0000001814047287 */ /* 0x000fe4000c000000 */
[----:B------:R-:W-:Y:S02]  /*1350*/  UIMAD UR7, UR5, UR21, URZ ;  /* 0x00000015050772a4 */ /* 0x000fe4000f8e02ff */
[----:B------:R-:W-:Y:S02]  /*1360*/  USEL UR5, UR16, UR13, !UP1 ;  /* 0x0000000d10057287 */ /* 0x000fe4000c800000 */
[----:B------:R-:W-:Y:S02]  /*1370*/  UIMAD UR12, UR6, UR21, URZ ;  /* 0x00000015060c72a4 */ /* 0x000fe4000f8e02ff */
[----:B------:R-:W-:-:S02]  /*1380*/  UISETP.GE.AND UP0, UPT, UR4, UR7, UPT ;  /* 0x000000070400728c */ /* 0x000fc4000bf06270 */
[----:B------:R-:W-:Y:S02]  /*1390*/  UIMAD.WIDE.U32 UR10, UR4, UR8, URZ ;  /* 0x00000008040a72a5 */ /* 0x000fe4000f8e00ff */
[----:B------:R-:W-:Y:S02]  /*13a0*/  UISETP.GE.OR UP0, UPT, UR5, UR12, UP0 ;  /* 0x0000000c0500728c */ /* 0x000fe40008706670 */
[----:B------:R-:W-:Y:S02]  /*13b0*/  UIMAD.WIDE.U32 UR12, UR5, UR8, URZ ;  /* 0x00000008050c72a5 */ /* 0x000fe4000f8e00ff */
[----:B------:R-:W-:Y:S01]  /*13c0*/  UIADD3 UR10, UPT, UPT, -UR4, URZ, URZ ;  /* 0x000000ff040a7290 */ /* 0x000fe2000fffe1ff */
[----:B------:R-:W-:Y:S01]  /*13d0*/  UMOV UR8, UR11 ;  /* 0x0000000b00087c82 */ /* 0x000fe20008000000 */
[----:B------:R-:W-:Y:S02]  /*13e0*/  UIADD3 UR11, UPT, UPT, -UR5, URZ, URZ ;  /* 0x000000ff050b7290 */ /* 0x000fe4000fffe1ff */
[----:B------:R-:W-:-:S03]  /*13f0*/  USHF.R.U32.HI UR8, URZ, UR9, UR8 ;  /* 0x00000009ff087299 */ /* 0x000fc60008011608 */
[----:B------:R-:W-:Y:S01]  /*1400*/  @!UP0 UMOV UR7, UR13 ;  /* 0x0000000d00078c82 */ /* 0x000fe20008000000 */
[----:B------:R-:W-:Y:S02]  /*1410*/  UIMAD UR20, UR14, UR10, UR20 ;  /* 0x0000000a0e1472a4 */ /* 0x000fe4000f8e0214 */
[----:B------:R-:W-:Y:S02]  /*1420*/  USEL UR8, UR4, UR8, !UP2 ;  /* 0x0000000804087287 */ /* 0x000fe4000d000000 */
[----:B------:R-:W-:Y:S02]  /*1430*/  @!UP0 USHF.R.U32.HI UR7, URZ, UR9, UR7 ;  /* 0x00000009ff078299 */ /* 0x000fe40008011607 */
[----:B------:R-:W-:Y:S02]  /*1440*/  UIADD3 UR9, UPT, UPT, -UR8, URZ, URZ ;  /* 0x000000ff08097290 */ /* 0x000fe4000fffe1ff */
[----:B------:R-:W-:Y:S02]  /*1450*/  @!UP0 USEL UR7, UR5, UR7, !UP2 ;  /* 0x0000000705078287 */ /* 0x000fe4000d000000 */
[----:B------:R-:W-:-:S02]  /*1460*/  UIMAD UR9, UR21, UR9, UR4 ;  /* 0x00000009150972a4 */ /* 0x000fc4000f8e0204 */
[----:B------:R-:W-:Y:S02]  /*1470*/  @!UP0 UIADD3 UR8, UPT, UPT, UR8, -UR7, URZ ;  /* 0x8000000708088290 */ /* 0x000fe4000fffe0ff */
[----:B------:R-:W-:Y:S02]  /*1480*/  @!UP0 UIMAD UR6, UR9, UR6, UR7 ;  /* 0x00000006090682a4 */ /* 0x000fe4000f8e0207 */
[----:B------:R-:W-:Y:S02]  /*1490*/  @!UP0 UIMAD UR4, UR8, UR21, UR5 ;  /* 0x00000015080482a4 */ /* 0x000fe4000f8e0205 */
[----:B------:R-:W-:Y:S02]  /*14a0*/  UIMAD UR16, UR27, UR11, UR16 ;  /* 0x0000000b1b1072a4 */ /* 0x000fe4000f8e0210 */
[----:B------:R-:W-:Y:S01]  /*14b0*/  UIMAD UR20, UR4, UR14, UR20 ;  /* 0x0000000e041472a4 */ /* 0x000fe2000f8e0214 */
[----:B------:R-:W-:Y:S02]  /*14c0*/  @!UP0 UMOV UR5, UR6 ;  /* 0x0000000600058c82 */ /* 0x000fe40008000000 */
[----:B------:R-:W-:-:S12]  /*14d0*/  UIMAD UR16, UR5, UR27, UR16 ;  /* 0x0000001b051072a4 */ /* 0x000fd8000f8e0210 */
.L_x_18:
[----:B------:R-:W-:Y:S02]  /*14e0*/  UISETP.NE.AND UP1, UPT, UR28, 0x1, UPT ;  /* 0x000000011c00788c */ /* 0x000fe4000bf25270 */
[----:B------:R-:W-:Y:S02]  /*14f0*/  UISETP.NE.AND UP0, UPT, UR17, 0x2, UPT ;  /* 0x000000021100788c */ /* 0x000fe4000bf05270 */
[----:B------:R-:W-:-:S05]  /*1500*/  ULOP3.LUT UR21, UR26, 0x1000, URZ, 0xc0, !UPT ;  /* 0x000010001a157892 */ /* 0x000fca000f8ec0ff */
[----:B------:R-:W-:Y:S07]  /*1510*/  BRA.U UP1, `(.L_x_19) ;  /* 0x0000000101447547 */ /* 0x000fee000b800000 */
[----:B------:R-:W1:Y:S01]  /*1520*/  LDCU.128 UR8, c[0x0][0xb10] ;  /* 0x00016200ff0877ac */ /* 0x000e620008000c00 */
[----:B------:R-:W2:Y:S01]  /*1530*/  LDCU UR12, c[0x0][0xb0c] ;  /* 0x00016180ff0c77ac */ /* 0x000ea20008000800 */
[----:B------:R-:W3:Y:S01]  /*1540*/  LDCU UR13, c[0x0][0xb20] ;  /* 0x00016400ff0d77ac */ /* 0x000ee20008000800 */
[----:B-1----:R-:W-:Y:S02]  /*1550*/  UIMAD.WIDE.U32 UR6, UR16, UR8, URZ ;  /* 0x00000008100672a5 */ /* 0x002fe4000f8e00ff */
[----:B------:R-:W-:Y:S02]  /*1560*/  UIMAD.WIDE.U32 UR4, UR20, UR11, URZ ;  /* 0x0000000b140472a5 */ /* 0x000fe4000f8e00ff */
[----:B--2---:R-:W-:Y:S02]  /*1570*/  UISETP.NE.AND UP2, UPT, UR12, 0x1, UPT ;  /* 0x000000010c00788c */ /* 0x004fe4000bf45270 */
[----:B------:R-:W-:Y:S01]  /*1580*/  UISETP.NE.AND UP1, UPT, UR10, 0x1, UPT ;  /* 0x000000010a00788c */ /* 0x000fe2000bf25270 */
[----:B------:R-:W-:-:S02]  /*1590*/  UMOV UR6, UR7 ;  /* 0x0000000700067c82 */ /* 0x000fc40008000000 */
[----:B------:R-:W-:Y:S01]  /*15a0*/  UMOV UR4, UR5 ;  /* 0x0000000500047c82 */ /* 0x000fe20008000000 */
[----:B------:R-:W-:Y:S02]  /*15b0*/  USHF.R.U32.HI UR6, URZ, UR9, UR6 ;  /* 0x00000009ff067299 */ /* 0x000fe40008011606 */
[----:B---3--:R-:W-:Y:S02]  /*15c0*/  USHF.R.U32.HI UR4, URZ, UR13, UR4 ;  /* 0x0000000dff047299 */ /* 0x008fe40008011604 */
[----:B------:R-:W-:Y:S02]  /*15d0*/  USEL UR5, UR16, UR6, !UP2 ;  /* 0x0000000610057287 */ /* 0x000fe4000d000000 */
[----:B------:R-:W-:-:S04]  /*15e0*/  USEL UR4, UR20, UR4, !UP1 ;  /* 0x0000000414047287 */ /* 0x000fc8000c800000 */
[----:B------:R-:W-:Y:S02]  /*15f0*/  UIADD3 UR6, UPT, UPT, UR5, -UR4, URZ ;  /* 0x8000000405067290 */ /* 0x000fe4000fffe0ff */
[----:B------:R-:W-:Y:S02]  /*1600*/  UIADD3 UR4, UPT, UPT, -UR5, UR4, URZ ;  /* 0x0000000405047290 */ /* 0x000fe4000fffe1ff */
[----:B------:R-:W-:Y:S02]  /*1610*/  UIMAD UR20, UR6, UR10, UR20 ;  /* 0x0000000a061472a4 */ /* 0x000fe4000f8e0214 */
[----:B------:R-:W-:-:S12]  /*1620*/  UIMAD UR16, UR4, UR12, UR16 ;  /* 0x0000000c041072a4 */ /* 0x000fd8000f8e0210 */
.L_x_19:
[----:B------:R-:W-:Y:S05]  /*1630*/  BRA.U !UP5, `(.L_x_20) ;  /* 0x000000010d0c7547 */ /* 0x000fea000b800000 */
[----:B------:R-:W-:Y:S01]  /*1640*/  UCGABAR_WAIT ;  /* 0x0000000000007dc7 */ /* 0x000fe20008000000 */
[----:B------:R-:W-:Y:S01]  /*1650*/  CCTL.IVALL ;  /* 0x00000000ff00798f */ /* 0x000fe20002000000 */
[----:B------:R-:W-:Y:S05]  /*1660*/  BRA `(.L_x_21) ;  /* 0x0000000000047947 */ /* 0x000fea0003800000 */
.L_x_20:
[----:B------:R-:W-:Y:S06]  /*1670*/  BAR.SYNC.DEFER_BLOCKING 0x0 ;  /* 0x0000000000007b1d */ /* 0x000fec0000010000 */
.L_x_21:
[----:B------:R-:W-:Y:S05]  /*1680*/  BRA.U UP0, `(.L_x_22) ;  /* 0x0000001500087547 */ /* 0x000fea000b800000 */
[----:B------:R-:W1:Y:S01]  /*1690*/  LDCU UR6, c[0x0][0x38c] ;  /* 0x00007180ff0677ac */ /* 0x000e620008000800 */
[----:B------:R-:W-:Y:S01]  /*16a0*/  PLOP3.LUT P1, PT, PT, PT, UP3, 0x80, 0x8 ;  /* 0x000000000008781c */ /* 0x000fe20003f2f038 */
[----:B------:R-:W-:Y:S01]  /*16b0*/  IMAD.MOV.U32 R12, RZ, RZ, 0x1 ;  /* 0x00000001ff0c7424 */ /* 0x000fe200078e00ff */
[----:B------:R-:W-:Y:S01]  /*16c0*/  ISETP.EQ.OR P2, PT, R0, RZ, P3 ;  /* 0x000000ff0000720c */ /* 0x000fe20001f42670 */
[----:B------:R-:W-:Y:S01]  /*16d0*/  UISETP.NE.AND UP1, UPT, UR17, URZ, UPT ;  /* 0x000000ff1100728c */ /* 0x000fe2000bf25270 */
[----:B------:R-:W-:Y:S02]  /*16e0*/  PLOP3.LUT P1, PT, P1, PT, PT, 0x8, 0x80 ;  /* 0x000000000080781c */ /* 0x000fe40000f2e170 */
[----:B------:R-:W-:Y:S01]  /*16f0*/  CS2R R10, SRZ ;  /* 0x00000000000a7805 */ /* 0x000fe2000001ff00 */
[----:B------:R-:W-:Y:S01]  /*1700*/  IMAD.MOV.U32 R9, RZ, RZ, RZ ;  /* 0x000000ffff097224 */ /* 0x000fe200078e00ff */
[----:B------:R-:W2:Y:S01]  /*1710*/  LDCU UR39, c[0x0][0x370] ;  /* 0x00006e00ff2777ac */ /* 0x000ea20008000800 */
[----:B------:R-:W-:Y:S01]  /*1720*/  IMAD.MOV.U32 R8, RZ, RZ, 0x1 ;  /* 0x00000001ff087424 */ /* 0x000fe200078e00ff */
[----:B------:R-:W-:Y:S01]  /*1730*/  USEL UR25, UR43, 0x2, UP1 ;  /* 0x000000022b197887 */ /* 0x000fe20008800000 */
[----:B------:R-:W3:Y:S01]  /*1740*/  LDCU.64 UR28, c[0x0][0x348] ;  /* 0x00006900ff1c77ac */ /* 0x000ee20008000a00 */
[----:B-1----:R-:W-:-:S02]  /*1750*/  UIADD3 UR5, UPT, UPT, UR6, 0x3f, URZ ;  /* 0x0000003f06057890 */ /* 0x002fc4000fffe0ff */
[----:B------:R-:W-:Y:S02]  /*1760*/  USHF.R.U32.HI UR44, URZ, 0x6, UR21 ;  /* 0x00000006ff2c7899 */ /* 0x000fe40008011615 */
[----:B------:R-:W-:Y:S02]  /*1770*/  USHF.R.S32.HI UR4, URZ, 0x1f, UR5 ;  /* 0x0000001fff047899 */ /* 0x000fe40008011405 */
[----:B------:R-:W-:Y:S02]  /*1780*/  UIADD3 UR45, UPT, UPT, UR6, 0x7e, URZ ;  /* 0x0000007e062d7890 */ /* 0x000fe4000fffe0ff */
[----:B------:R-:W-:Y:S01]  /*1790*/  ULEA.HI UR4, UR4, UR5, URZ, 0x6 ;  /* 0x0000000504047291 */ /* 0x000fe2000f8f30ff */
[----:B------:R-:W1:Y:S03]  /*17a0*/  LDCU UR38, c[0x0][0x374] ;  /* 0x00006e80ff2677ac */ /* 0x000e660008000800 */
[----:B------:R-:W-:-:S02]  /*17b0*/  USHF.R.S32.HI UR41, URZ, 0x6, UR4 ;  /* 0x00000006ff297899 */ /* 0x000fc40008011404 */
[----:B------:R-:W-:Y:S02]  /*17c0*/  UIADD3 UR4, UPT, UPT, UR6, -0x1, URZ ;  /* 0xffffffff06047890 */ /* 0x000fe4000fffe0ff */
[----:B------:R-:W-:Y:S02]  /*17d0*/  UISETP.LT.U32.AND UP0, UPT, UR41, 0x6, UPT ;  /* 0x000000062900788c */ /* 0x000fe4000bf01070 */
[----:B------:R-:W-:Y:S02]  /*17e0*/  UISETP.GE.U32.AND UP2, UPT, UR4, -0x7f, UPT ;  /* 0xffffff810400788c */ /* 0x000fe4000bf46070 */
[----:B------:R-:W-:Y:S01]  /*17f0*/  USEL UR40, UR41, 0x6, UP0 ;  /* 0x0000000629287887 */ /* 0x000fe20008000000 */
[----:B------:R-:W-:-:S03]  /*1800*/  UMOV UR5, URZ ;  /* 0x000000ff00057c82 */ /* 0x000fc60008000000 */
[----:B------:R-:W-:Y:S02]  /*1810*/  UIADD3 UR24, UPT, UPT, UR40, -0x1, URZ ;  /* 0xffffffff28187890 */ /* 0x000fe4000fffe0ff */
[----:B------:R-:W-:-:S03]  /*1820*/  UIADD3 UR43, UPT, UPT, UR41, -UR40, URZ ;  /* 0x80000028292b7290 */ /* 0x000fc6000fffe0ff */
[----:B------:R-:W-:-:S04]  /*1830*/  @UP2 UIADD3 UR24, UPT, UPT, UR40, URZ, URZ ;  /* 0x000000ff28182290 */ /* 0x000fc8000fffe0ff */
[----:B-123--:R-:W-:-:S12]  /*1840*/  UIADD3 UR24, UPT, UPT, UR24, 0x1, URZ ;  /* 0x0000000118187890 */ /* 0x00efd8000fffe0ff */
.L_x_42:
[----:B------:R-:W-:Y:S01]  /*1850*/  UISETP.NE.AND UP0, UPT, UR47, URZ, UPT ;  /* 0x000000ff2f00728c */ /* 0x000fe2000bf05270 */
[----:B-1----:R-:W1:Y:S08]  /*1860*/  S2UR UR47, SR_CgaCtaId ;  /* 0x00000000002f79c3 */ /* 0x002e700000008800 */
[----:B------:R-:W-:Y:S05]  /*1870*/  BRA.U UP0, `(.L_x_23) ;  /* 0x0000000100347547 */ /* 0x000fea000b800000 */
[----:B------:R-:W2:Y:S01]  /*1880*/  S2R R0, SR_CgaCtaId ;  /* 0x0000000000007919 */ /* 0x000ea20000008800 */
[----:B------:R-:W-:Y:S02]  /*1890*/  MOV R3, 0x400 ;  /* 0x0000040000037802 */ /* 0x000fe40000000f00 */
[----:B------:R-:W-:Y:S02]  /*18a0*/  SHF.L.U32 R2, R8, 0x1f, RZ ;  /* 0x0000001f08027819 */ /* 0x000fe400000006ff */
[----:B--2---:R-:W-:-:S05]  /*18b0*/  LEA R0, R0, R3, 0x18 ;  /* 0x0000000300007211 */ /* 0x004fca00078ec0ff */
[----:B------:R-:W-:-:S04]  /*18c0*/  IMAD R3, R9, 0x8, R0 ;  /* 0x0000000809037824 */ /* 0x000fc800078e0200 */
[----:B------:R-:W2:Y:S02]  /*18d0*/  SYNCS.PHASECHK.TRANS64.TRYWAIT P0, [R3+URZ+0x120], R2 ;  /* 0x00012002030075a7 */ /* 0x000ea400080011ff */
[----:B--2---:R-:W-:Y:S05]  /*18e0*/  @!P0 BRA `(.L_x_24) ;  /* 0x0000007c00148947 */ /* 0x004fea0003800000 */
.L_x_140:
[----:B------:R-:W-:Y:S01]  /*18f0*/  VIADD R9, R9, 0x1 ;  /* 0x0000000109097836 */ /* 0x000fe20000000000 */
[----:B------:R2:W-:Y:S04]  /*1900*/  SYNCS.ARRIVE.TRANS64.A1T0 RZ, [R3+URZ+0x110], RZ ;  /* 0x000110ff03ff79a7 */ /* 0x0005e800081000ff */
[----:B------:R-:W-:-:S04]  /*1910*/  ISETP.NE.AND P0, PT, R9, 0x2, PT ;  /* 0x000000020900780c */ /* 0x000fc80003f05270 */
[----:B------:R-:W-:Y:S02]  /*1920*/  SEL R9, R9, RZ, P0 ;  /* 0x000000ff09097207 */ /* 0x000fe40000000000 */
[----:B--2---:R-:W-:-:S04]  /*1930*/  SEL R3, RZ, 0x1, P0 ;  /* 0x00000001ff037807 */ /* 0x004fc80000000000 */
[----:B------:R-:W-:-:S07]  /*1940*/  LOP3.LUT R8, R8, R3, RZ, 0x3c, !PT ;  /* 0x0000000308087212 */ /* 0x000fce00078e3cff */
.L_x_23:
[----:B------:R-:W-:Y:S01]  /*1950*/  UMOV UR6, 0x400 ;  /* 0x0000040000067882 */ /* 0x000fe20000000000 */
[----:B------:R-:W-:Y:S01]  /*1960*/  SHF.L.U32 R0, R12, 0x1f, RZ ;  /* 0x0000001f0c007819 */ /* 0x000fe200000006ff */
[----:B-1----:R-:W-:Y:S02]  /*1970*/  ULEA UR6, UR47, UR6, 0x18 ;  /* 0x000000062f067291 */ /* 0x002fe4000f8ec0ff */
[----:B------:R-:W-:Y:S02]  /*1980*/  UISETP.GE.U32.AND UP0, UPT, UR45, 0x7f, UPT ;  /* 0x0000007f2d00788c */ /* 0x000fe4000bf06070 */
[----:B------:R-:W-:Y:S02]  /*1990*/  ULEA UR4, UR5, UR6, 0x3 ;  /* 0x0000000605047291 */ /* 0x000fe4000f8e18ff */
[----:B------:R-:W-:Y:S02]  /*19a0*/  USHF.L.U32 UR11, UR20, 0x7, URZ ;  /* 0x00000007140b7899 */ /* 0x000fe400080006ff */
[----:B------:R-:W-:Y:S01]  /*19b0*/  ULEA UR35, UR16, UR44, 0x7 ;  /* 0x0000002c10237291 */ /* 0x000fe2000f8e38ff */
[----:B------:R-:W-:-:S04]  /*19c0*/  UMOV UR13, URZ ;  /* 0x000000ff000d7c82 */ /* 0x000fc80008000000 */
[----:B------:R1:W2:Y:S01]  /*19d0*/  SYNCS.PHASECHK.TRANS64.TRYWAIT P0, [UR4+0x30], R0 ;  /* 0x00003000ff0075a7 */ /* 0x0002a20008001104 */
[----:B------:R-:W-:Y:S06]  /*19e0*/  BRA.U !UP0, `(.L_x_25) ;  /* 0x0000000108bc7547 */ /* 0x000fec000b800000 */
[----:B------:R-:W-:Y:S01]  /*19f0*/  UMOV UR7, URZ ;  /* 0x000000ff00077c82 */ /* 0x000fe20008000000 */
[----:B------:R-:W-:-:S05]  /*1a00*/  UMOV UR4, UR5 ;  /* 0x0000000500047c82 */ /* 0x000fca0008000000 */
.L_x_31:
[----:B------:R-:W-:Y:S01]  /*1a10*/  ULEA UR33, UR4, UR6, 0x3 ;  /* 0x0000000604217291 */ /* 0x000fe2000f8e18ff */
[----:B--2---:R-:W-:Y:S01]  /*1a20*/  @!P3 MOV R2, 0x8000 ;  /* 0x000080000002b802 */ /* 0x004fe20000000f00 */
[----:B--2-4-:R-:W-:Y:S10]  /*1a30*/  @P0 BRA `(.L_x_26) ;  /* 0x00000000000c0947 */ /* 0x014ff40003800000 */
[----:B------:R-:W-:-:S04]  /*1a40*/  SHF.L.U32 R3, R12, 0x1f, RZ ;  /* 0x0000001f0c037819 */ /* 0x000fc800000006ff */
[----:B------:R-:W2:Y:S02]  /*1a50*/  SYNCS.PHASECHK.TRANS64.TRYWAIT P0, [UR33+0x30], R3 ;  /* 0x00003003ff0075a7 */ /* 0x000ea40008001121 */
[----:B--2---:R-:W-:Y:S05]  /*1a60*/  @!P0 BRA `(.L_x_27) ;  /* 0x0000007800c88947 */ /* 0x004fea0003800000 */
.L_x_26:
[----:B------:R2:W-:Y:S01]  /*1a70*/  @!P3 SYNCS.ARRIVE.TRANS64 RZ, [UR33], R2 ;  /* 0x00000002ffffb9a7 */ /* 0x0005e20008000021 */
[----:B------:R-:W-:-:S04]  /*1a80*/  ULOP3.LUT UR5, UR25, 0x2, URZ, 0xfc, !UPT ;  /* 0x0000000219057892 */ /* 0x000fc8000f8efcff */
[----:B------:R-:W-:-:S09]  /*1a90*/  UISETP.NE.AND UP0, UPT, UR5, 0x2, UPT ;  /* 0x000000020500788c */ /* 0x000fd2000bf05270 */
[----:B------:R-:W-:Y:S05]  /*1aa0*/  BRA.U UP0, `(.L_x_28) ;  /* 0x0000000100047547 */ /* 0x000fea000b800000 */
[----:B------:R-:W-:Y:S05]  /*1ab0*/  BPT.TRAP 0x1 ;  /* 0x000000040000795c */ /* 0x000fea0000300000 */
.L_x_28:
[----:B------:R-:W-:Y:S04]  /*1ac0*/  BSSY.RECONVERGENT B0, `(.L_x_29) ;  /* 0x0000003000007945 */ /* 0x000fe80003800200 */
[----:B------:R-:W-:Y:S05]  /*1ad0*/  @P2 BRA `(.L_x_30) ;  /* 0x0000000000042947 */ /* 0x000fea0003800000 */
[----:B------:R-:W-:Y:S05]  /*1ae0*/  BPT.TRAP 0x1 ;  /* 0x000000040000795c */ /* 0x000fea0000300000 */
.L_x_30:
[----:B------:R-:W-:Y:S05]  /*1af0*/  BSYNC.RECONVERGENT B0 ;  /* 0x0000000000007941 */ /* 0x000fea0003800200 */
.L_x_29:
[----:B------:R-:W-:Y:S02]  /*1b00*/  UIADD3 UR5, UPT, UPT, UR4, 0x1, URZ ;  /* 0x0000000104057890 */ /* 0x000fe4000fffe0ff */
[----:B------:R-:W-:Y:S02]  /*1b10*/  UIADD3 UR16, UP1, UPT, UR28, 0x80, URZ ;  /* 0x000000801c107890 */ /* 0x000fe4000ff3e0ff */
[----:B------:R-:W-:Y:S02]  /*1b20*/  UISETP.NE.AND UP0, UPT, UR5, 0x6, UPT ;  /* 0x000000060500788c */ /* 0x000fe4000bf05270 */
[----:B------:R-:W-:Y:S02]  /*1b30*/  USHF.L.U32 UR34, UR7, 0x6, URZ ;  /* 0x0000000607227899 */ /* 0x000fe400080006ff */
[----:B------:R-:W-:Y:S02]  /*1b40*/  USEL UR9, URZ, 0x1, UP0 ;  /* 0x00000001ff097887 */ /* 0x000fe40008000000 */
[----:B------:R-:W-:-:S02]  /*1b50*/  USEL UR5, UR5, URZ, UP0 ;  /* 0x000000ff05057287 */ /* 0x000fc40008000000 */
[----:B------:R-:W-:Y:S02]  /*1b60*/  UIADD3 UR14, UP0, UPT, UR28, 0x180, URZ ;  /* 0x000001801c0e7890 */ /* 0x000fe4000ff1e0ff */
[----:B------:R-:W-:Y:S01]  /*1b70*/  ULEA UR8, UR5, UR6, 0x3 ;  /* 0x0000000605087291 */ /* 0x000fe2000f8e18ff */
[----:B------:R-:W-:Y:S01]  /*1b80*/  LOP3.LUT R12, R12, UR9, RZ, 0x3c, !PT ;  /* 0x000000090c0c7c12 */ /* 0x000fe2000f8e3cff */
[----:B------:R-:W-:Y:S02]  /*1b90*/  UIADD3.X UR17, UPT, UPT, URZ, UR29, URZ, UP1, !UPT ;  /* 0x0000001dff117290 */ /* 0x000fe40008ffe4ff */
[----:B------:R-:W-:Y:S01]  /*1ba0*/  UIADD3.X UR15, UPT, UPT, URZ, UR29, URZ, UP0, !UPT ;  /* 0x0000001dff0f7290 */ /* 0x000fe200087fe4ff */
[----:B-1----:R-:W-:Y:S01]  /*1bb0*/  SHF.L.U32 R0, R12, 0x1f, RZ ;  /* 0x0000001f0c007819 */ /* 0x002fe200000006ff */
[----:B------:R-:W-:Y:S01]  /*1bc0*/  UMOV UR18, 0x0 ;  /* 0x0000000000127882 */ /* 0x000fe20000000000 */
[----:B------:R-:W-:Y:S01]  /*1bd0*/  UMOV UR19, 0x10000000 ;  /* 0x1000000000137882 */ /* 0x000fe20000000000 */
[----:B------:R-:W-:Y:S01]  /*1be0*/  UMOV UR12, UR36 ;  /* 0x00000024000c7c82 */ /* 0x000fe20008000000 */
[----:B------:R3:W4:Y:S01]  /*1bf0*/  SYNCS.PHASECHK.TRANS64.TRYWAIT P0, [UR8+0x30], R0 ;  /* 0x00003000ff0075a7 */ /* 0x0007220008001108 */
[----:B------:R-:W-:Y:S01]  /*1c00*/  USHF.L.U32 UR8, UR4, 0xe, URZ ;  /* 0x0000000e04087899 */ /* 0x000fe200080006ff */
[----:B------:R-:W-:-:S02]  /*1c10*/  UMOV UR9, UR33 ;  /* 0x0000002100097c82 */ /* 0x000fc40008000000 */
[----:B------:R-:W-:Y:S01]  /*1c20*/  UMOV UR4, 0x30000 ;  /* 0x0003000000047882 */ /* 0x000fe20000000000 */
[----:B------:R-:W-:Y:S02]  /*1c30*/  ULEA UR32, UR21, UR8, 0x1 ;  /* 0x0000000815207291 */ /* 0x000fe4000f8e08ff */
[----:B------:R-:W-:Y:S02]  /*1c40*/  UIADD3 UR8, UPT, UPT, UR6, 0x20400, UR8 ;  /* 0x0002040006087890 */ /* 0x000fe4000fffe008 */
[----:B------:R-:W-:Y:S01]  /*1c50*/  UIADD3 UR32, UPT, UPT, UR6, 0x8400, UR32 ;  /* 0x0000840006207890 */ /* 0x000fe2000fffe020 */
[----:B------:R-:W-:Y:S01]  /*1c60*/  UMOV UR10, UR34 ;  /* 0x00000022000a7c82 */ /* 0x000fe20008000000 */
[----:B------:R-:W-:Y:S01]  /*1c70*/  UIADD3 UR7, UPT, UPT, UR7, 0x1, URZ ;  /* 0x0000000107077890 */ /* 0x000fe2000fffe0ff */
[----:B------:R-:W-:-:S03]  /*1c80*/  UMOV UR13, UR24 ;  /* 0x00000018000d7c82 */ /* 0x000fc60008000000 */
[----:B------:R-:W-:-:S03]  /*1c90*/  UISETP.NE.AND UP0, UPT, UR7, UR24, UPT ;  /* 0x000000180700728c */ /* 0x000fc6000bf05270 */
[----:B------:R1:W-:Y:S01]  /*1ca0*/  UTMALDG.3D.MULTICAST [UR32], [UR16], UR4, desc[UR18] ;  /* 0x00001220100073b4 */ /* 0x0003e20008011804 */
[----:B------:R3:W-:Y:S01]  /*1cb0*/  UTMALDG.3D [UR8], [UR14], desc[UR18] ;  /* 0x000012080e0075b4 */ /* 0x0007e20008011000 */
[----:B-1----:R-:W-:-:S04]  /*1cc0*/  UMOV UR4, UR5 ;  /* 0x0000000500047c82 */ /* 0x002fc80008000000 */
[----:B---3--:R-:W-:Y:S05]  /*1cd0*/  BRA.U UP0, `(.L_x_31) ;  /* 0xfffffffd004c7547 */ /* 0x008fea000b83ffff */
.L_x_25:
[----:B------:R-:W-:Y:S01]  /*1ce0*/  ULEA UR4, UR5, UR6, 0x3 ;  /* 0x0000000605047291 */ /* 0x000fe2000f8e18ff */
[----:B-1----:R-:W-:Y:S01]  /*1cf0*/  SHF.L.U32 R0, R12, 0x1f, RZ ;  /* 0x0000001f0c007819 */ /* 0x002fe200000006ff */
[----:B------:R-:W-:Y:S01]  /*1d00*/  @!P1 SYNCS.ARRIVE.TRANS64.A1T0 RZ, [UR6+0xa8], RZ ;  /* 0x0000a8ffffff99a7 */ /* 0x000fe20008100006 */
[----:B------:R-:W-:-:S06]  /*1d10*/  UISETP.GT.AND UP0, UPT, UR41, UR40, UPT ;  /* 0x000000282900728c */ /* 0x000fcc000bf04270 */
[----:B--2-4-:R1:W2:Y:S03]  /*1d20*/  SYNCS.PHASECHK.TRANS64.TRYWAIT P0, [UR4+0x30], R0 ;  /* 0x00003000ff0075a7 */ /* 0x0142a60008001104 */
[----:B------:R-:W-:Y:S05]  /*1d30*/  BRA.U !UP0, `(.L_x_32) ;  /* 0x0000000108c07547 */ /* 0x000fea000b800000 */
[----:B------:R-:W-:Y:S01]  /*1d40*/  UIADD3 UR26, UPT, UPT, UR43, UR13, URZ ;  /* 0x0000000d2b1a7290 */ /* 0x000fe2000fffe0ff */
[----:B------:R-:W-:-:S11]  /*1d50*/  UMOV UR4, UR5 ;  /* 0x0000000500047c82 */ /* 0x000fd60008000000 */
.L_x_38:
[----:B------:R-:W-:Y:S01]  /*1d60*/  ULEA UR17, UR4, UR6, 0x3 ;  /* 0x0000000604117291 */ /* 0x000fe2000f8e18ff */
[----:B--2---:R-:W-:Y:S01]  /*1d70*/  @!P3 MOV R2, 0x8000 ;  /* 0x000080000002b802 */ /* 0x004fe20000000f00 */
[----:B--2-4-:R-:W-:Y:S10]  /*1d80*/  @P0 BRA `(.L_x_33) ;  /* 0x00000000000c0947 */ /* 0x014ff40003800000 */
[----:B------:R-:W-:-:S04]  /*1d90*/  SHF.L.U32 R3, R12, 0x1f, RZ ;  /* 0x0000001f0c037819 */ /* 0x000fc800000006ff */
[----:B------:R-:W2:Y:S02]  /*1da0*/  SYNCS.PHASECHK.TRANS64.TRYWAIT P0, [UR17+0x30], R3 ;  /* 0x00003003ff0075a7 */ /* 0x000ea40008001111 */
[----:B--2---:R-:W-:Y:S05]  /*1db0*/  @!P0 BRA `(.L_x_34) ;  /* 0x00000078000c8947 */ /* 0x004fea0003800000 */
.L_x_33:
[----:B------:R2:W-:Y:S01]  /*1dc0*/  @!P3 SYNCS.ARRIVE.TRANS64 RZ, [UR17], R2 ;  /* 0x00000002ffffb9a7 */ /* 0x0005e20008000011 */
[----:B------:R-:W-:-:S04]  /*1dd0*/  ULOP3.LUT UR5, UR25, 0x2, URZ, 0xfc, !UPT ;  /* 0x0000000219057892 */ /* 0x000fc8000f8efcff */
[----:B------:R-:W-:-:S09]  /*1de0*/  UISETP.NE.AND UP0, UPT, UR5, 0x2, UPT ;  /* 0x000000020500788c */ /* 0x000fd2000bf05270 */
[----:B------:R-:W-:Y:S05]  /*1df0*/  BRA.U UP0, `(.L_x_35) ;  /* 0x0000000100047547 */ /* 0x000fea000b800000 */
[----:B------:R-:W-:Y:S05]  /*1e00*/  BPT.TRAP 0x1 ;  /* 0x000000040000795c */ /* 0x000fea0000300000 */
.L_x_35:
[----:B------:R-:W-:Y:S04]  /*1e10*/  BSSY.RECONVERGENT B0, `(.L_x_36) ;  /* 0x0000003000007945 */ /* 0x000fe80003800200 */
[----:B------:R-:W-:Y:S05]  /*1e20*/  @P2 BRA `(.L_x_37) ;  /* 0x0000000000042947 */ /* 0x000fea0003800000 */
[----:B------:R-:W-:Y:S05]  /*1e30*/  BPT.TRAP 0x1 ;  /* 0x000000040000795c */ /* 0x000fea0000300000 */
.L_x_37:
[----:B------:R-:W-:Y:S05]  /*1e40*/  BSYNC.RECONVERGENT B0 ;  /* 0x0000000000007941 */ /* 0x000fea0003800200 */
.L_x_36:
[----:B------:R-:W-:Y:S02]  /*1e50*/  UIADD3 UR5, UPT, UPT, UR4, 0x1, URZ ;  /* 0x0000000104057890 */ /* 0x000fe4000fffe0ff */
[----:B------:R-:W-:Y:S02]  /*1e60*/  UIADD3 UR14, UP1, UPT, UR28, 0x80, URZ ;  /* 0x000000801c0e7890 */ /* 0x000fe4000ff3e0ff */
[----:B------:R-:W-:Y:S02]  /*1e70*/  UISETP.NE.AND UP0, UPT, UR5, 0x6, UPT ;  /* 0x000000060500788c */ /* 0x000fe4000bf05270 */
[----:B------:R-:W-:Y:S02]  /*1e80*/  USHF.L.U32 UR18, UR13, 0x6, URZ ;  /* 0x000000060d127899 */ /* 0x000fe400080006ff */
[----:B------:R-:W-:Y:S02]  /*1e90*/  USEL UR8, URZ, 0x1, UP0 ;  /* 0x00000001ff087887 */ /* 0x000fe40008000000 */
[----:B------:R-:W-:-:S02]  /*1ea0*/  USEL UR5, UR5, URZ, UP0 ;  /* 0x000000ff05057287 */ /* 0x000fc40008000000 */
[----:B------:R-:W-:Y:S02]  /*1eb0*/  UIADD3 UR22, UP0, UPT, UR28, 0x180, URZ ;  /* 0x000001801c167890 */ /* 0x000fe4000ff1e0ff */
[----:B------:R-:W-:Y:S01]  /*1ec0*/  LOP3.LUT R12, R12, UR8, RZ, 0x3c, !PT ;  /* 0x000000080c0c7c12 */ /* 0x000fe2000f8e3cff */
[----:B------:R-:W-:Y:S02]  /*1ed0*/  USHF.L.U32 UR8, UR4, 0xe, URZ ;  /* 0x0000000e04087899 */ /* 0x000fe400080006ff */
[----:B------:R-:W-:Y:S01]  /*1ee0*/  ULEA UR7, UR5, UR6, 0x3 ;  /* 0x0000000605077291 */ /* 0x000fe2000f8e18ff */
[----:B-1----:R-:W-:Y:S01]  /*1ef0*/  SHF.L.U32 R0, R12, 0x1f, RZ ;  /* 0x0000001f0c007819 */ /* 0x002fe200000006ff */
[----:B------:R-:W-:Y:S02]  /*1f00*/  ULEA UR16, UR21, UR8, 0x1 ;  /* 0x0000000815107291 */ /* 0x000fe4000f8e08ff */
[----:B------:R-:W-:Y:S02]  /*1f10*/  UIADD3.X UR15, UPT, UPT, URZ, UR29, URZ, UP1, !UPT ;  /* 0x0000001dff0f7290 */ /* 0x000fe40008ffe4ff */
[----:B------:R-:W-:-:S02]  /*1f20*/  UIADD3 UR16, UPT, UPT, UR6, 0x8400, UR16 ;  /* 0x0000840006107890 */ /* 0x000fc4000fffe010 */
[----:B------:R-:W-:Y:S01]  /*1f30*/  UIADD3 UR8, UPT, UPT, UR6, 0x20400, UR8 ;  /* 0x0002040006087890 */ /* 0x000fe2000fffe008 */
[----:B------:R3:W4:Y:S01]  /*1f40*/  SYNCS.PHASECHK.TRANS64.TRYWAIT P0, [UR7+0x30], R0 ;  /* 0x00003000ff0075a7 */ /* 0x0007220008001107 */
[----:B------:R-:W-:Y:S01]  /*1f50*/  UIADD3.X UR23, UPT, UPT, URZ, UR29, URZ, UP0, !UPT ;  /* 0x0000001dff177290 */ /* 0x000fe200087fe4ff */
[----:B------:R-:W-:Y:S01]  /*1f60*/  UMOV UR4, 0x30000 ;  /* 0x0003000000047882 */ /* 0x000fe20000000000 */
[----:B------:R-:W-:Y:S01]  /*1f70*/  UMOV UR30, 0x0 ;  /* 0x00000000001e7882 */ /* 0x000fe20000000000 */
[----:B------:R-:W-:Y:S01]  /*1f80*/  UMOV UR31, 0x10000000 ;  /* 0x10000000001f7882 */ /* 0x000fe20000000000 */
[----:B------:R-:W-:Y:S01]  /*1f90*/  UMOV UR19, UR35 ;  /* 0x0000002300137c82 */ /* 0x000fe20008000000 */
[----:B------:R-:W-:Y:S01]  /*1fa0*/  UMOV UR20, UR36 ;  /* 0x0000002400147c82 */ /* 0x000fe20008000000 */
[----:B------:R-:W-:Y:S01]  /*1fb0*/  UMOV UR12, UR36 ;  /* 0x00000024000c7c82 */ /* 0x000fe20008000000 */
[----:B------:R-:W-:Y:S01]  /*1fc0*/  UMOV UR9, UR17 ;  /* 0x0000001100097c82 */ /* 0x000fe20008000000 */
[----:B------:R-:W-:Y:S01]  /*1fd0*/  UMOV UR10, UR18 ;  /* 0x00000012000a7c82 */ /* 0x000fe20008000000 */
[----:B------:R1:W-:Y:S01]  /*1fe0*/  UTMALDG.3D.MULTICAST [UR16], [UR14], UR4, desc[UR30] ;  /* 0x00001e100e0073b4 */ /* 0x0003e20008011804 */
[----:B------:R-:W-:-:S04]  /*1ff0*/  UIADD3 UR13, UPT, UPT, UR13, 0x1, URZ ;  /* 0x000000010d0d7890 */ /* 0x000fc8000fffe0ff */
[----:B------:R-:W-:Y:S01]  /*2000*/  UISETP.NE.AND UP0, UPT, UR13, UR26, UPT ;  /* 0x0000001a0d00728c */ /* 0x000fe2000bf05270 */
[----:B------:R3:W-:Y:S01]  /*2010*/  UTMALDG.3D [UR8], [UR22], desc[UR30] ;  /* 0x00001e08160075b4 */ /* 0x0007e20008011000 */
[----:B-1----:R-:W-:-:S07]  /*2020*/  UMOV UR4, UR5 ;  /* 0x0000000500047c82 */ /* 0x002fce0008000000 */
[----:B---3--:R-:W-:Y:S05]  /*2030*/  BRA.U UP0, `(.L_x_38) ;  /* 0xfffffffd00487547 */ /* 0x008fea000b83ffff */
.L_x_32:
[C---:B------:R-:W-:Y:S01]  /*2040*/  LEA R3, R11.reuse, UR6, 0x3 ;  /* 0x000000060b037c11 */ /* 0x040fe2000f8e18ff */
[----:B------:R-:W-:Y:S01]  /*2050*/  NOP ;  /* 0x0000000000007918 */ /* 0x000fe20000000000 */
[----:B-1----:R-:W-:Y:S02]  /*2060*/  SHF.L.U32 R0, R10, 0x1f, RZ ;  /* 0x0000001f0a007819 */ /* 0x002fe400000006ff */
[----:B------:R-:W-:Y:S02]  /*2070*/  LEA R5, R11, UR6, 0x4 ;  /* 0x000000060b057c11 */ /* 0x000fe4000f8e20ff */
[----:B--2-4-:R-:W1:Y:S02]  /*2080*/  SYNCS.PHASECHK.TRANS64.TRYWAIT P0, [R3+URZ+0xb0], R0 ;  /* 0x0000b000030075a7 */ /* 0x014e6400080011ff */
[----:B-1----:R-:W-:Y:S05]  /*2090*/  @!P0 BRA `(.L_x_39) ;  /* 0x00000074006c8947 */ /* 0x002fea0003800000 */
.L_x_143:
[----:B------:R-:W2:Y:S01]  /*20a0*/  LDS.128 R4, [R5+0x140] ;  /* 0x0001400005047984 */ /* 0x000ea20000000c00 */
[----:B------:R-:W-:Y:S01]  /*20b0*/  UISETP.GE.AND UP0, UPT, UR42, 0x1, UPT ;  /* 0x000000012a00788c */ /* 0x000fe2000bf06270 */
[----:B------:R-:W-:Y:S01]  /*20c0*/  @!PT LDS RZ, [RZ] ;  /* 0x00000000fffff984 */ /* 0x000fe20000000800 */
[----:B------:R-:W-:Y:S01]  /*20d0*/  @!PT LDS RZ, [RZ] ;  /* 0x00000000fffff984 */ /* 0x000fe20000000800 */
[----:B------:R-:W-:Y:S01]  /*20e0*/  @!PT LDS RZ, [RZ] ;  /* 0x00000000fffff984 */ /* 0x000fe20000000800 */
[----:B------:R-:W-:Y:S01]  /*20f0*/  @!PT LDS RZ, [RZ] ;  /* 0x00000000fffff984 */ /* 0x000fe20000000800 */
[----:B------:R3:W-:Y:S06]  /*2100*/  MEMBAR.ALL.CTA ;  /* 0x0000000000007992 */ /* 0x0007ec0000008000 */
[----:B---3--:R-:W3:Y:S01]  /*2110*/  FENCE.VIEW.ASYNC.S ;  /* 0x00000000000073c6 */ /* 0x008ee20000000000 */
[----:B--2---:R-:W-:-:S13]  /*2120*/  LOP3.LUT P0, RZ, R6, 0x1, RZ, 0xc0, !PT ;  /* 0x0000000106ff7812 */ /* 0x004fda000780c0ff */
[----:B---3--:R-:W-:Y:S01]  /*2130*/  VOTEU.ANY UP1, P0 ;  /* 0x0000000000ff7886 */ /* 0x008fe20000020100 */
[----:B------:R-:W-:-:S13]  /*2140*/  PLOP3.LUT P0, PT, PT, PT, UP1, 0x80, 0x8 ;  /* 0x000000000008781c */ /* 0x000fda0003f0f018 */
[----:B-1----:R-:W-:Y:S02]  /*2150*/  @P0 LOP3.LUT R0, R5, 0xffff, RZ, 0xc0, !PT ;  /* 0x0000ffff05000812 */ /* 0x002fe400078ec0ff */
[----:B------:R-:W-:Y:S02]  /*2160*/  @P0 MOV R2, R4 ;  /* 0x0000000400020202 */ /* 0x000fe40000000f00 */
[----:B------:R-:W-:Y:S01]  /*2170*/  @P0 R2UR UR7, R0 ;  /* 0x00000000000702ca */ /* 0x000fe200000e0000 */
[----:B------:R-:W-:Y:S01]  /*2180*/  VIADD R0, R3, 0xc0 ;  /* 0x000000c003007836 */ /* 0x000fe20000000000 */
[----:B------:R-:W-:Y:S02]  /*2190*/  @P0 SHF.R.U32.HI R4, RZ, 0x10, R5 ;  /* 0x00000010ff040819 */ /* 0x000fe40000011605 */
[----:B------:R-:W-:Y:S02]  /*21a0*/  @P0 R2UR UR8, R2 ;  /* 0x00000000020802ca */ /* 0x000fe400000e0000 */
[----:B------:R-:W-:-:S02]  /*21b0*/  PRMT R0, RZ, 0x654, R0 ;  /* 0x00000654ff007816 */ /* 0x000fc40000000000 */
[----:B------:R-:W-:Y:S02]  /*21c0*/  @P0 R2UR UR4, R4 ;  /* 0x00000000040402ca */ /* 0x000fe400000e0000 */
[----:B------:R1:W-:Y:S03]  /*21d0*/  SYNCS.ARRIVE.TRANS64.RED.A1T0 RZ, [R0+URZ], RZ ;  /* 0x000000ff00ff79a7 */ /* 0x0003e600081004ff */
[----:B------:R-:W-:-:S04]  /*21e0*/  @UP1 UMOV UR27, UR7 ;  /* 0x00000007001b1c82 */ /* 0x000fc80008000000 */
[----:B------:R-:W-:-:S04]  /*21f0*/  @UP1 UMOV UR37, UR8 ;  /* 0x0000000800251c82 */ /* 0x000fc80008000000 */
[----:B------:R-:W-:Y:S01]  /*2200*/  @UP1 UMOV UR36, UR4 ;  /* 0x0000000400241c82 */ /* 0x000fe20008000000 */
[----:B------:R-:W-:Y:S05]  /*2210*/  BRA.U !UP0, `(.L_x_40) ;  /* 0x0000000108d47547 */ /* 0x000fea000b800000 */
[----:B------:R-:W2:Y:S01]  /*2220*/  LDCU.128 UR12, c[0x0][0xb10] ;  /* 0x00016200ff0c77ac */ /* 0x000ea20008000c00 */
[----:B------:R-:W3:Y:S01]  /*2230*/  LDCU UR26, c[0x0][0xb20] ;  /* 0x00016400ff1a77ac */ /* 0x000ee20008000800 */
[----:B------:R-:W4:Y:S01]  /*2240*/  LDCU UR20, c[0x0][0xb0c] ;  /* 0x00016180ff1477ac */ /* 0x000f220008000800 */
[----:B------:R-:W1:Y:S01]  /*2250*/  LDCU.64 UR10, c[0x0][0xb28] ;  /* 0x00016500ff0a77ac */ /* 0x000e620008000a00 */
[----:B------:R-:W-:Y:S02]  /*2260*/  UISETP.NE.AND UP3, UPT, UR42, 0x1, UPT ;  /* 0x000000012a00788c */ /* 0x000fe4000bf65270 */
[----:B--2---:R-:W-:Y:S02]  /*2270*/  UIMAD.WIDE.U32 UR16, UR38, UR15, URZ ;  /* 0x0000000f261072a5 */ /* 0x004fe4000f8e00ff */
[----:B------:R-:W-:Y:S02]  /*2280*/  UIMAD.WIDE.U32 UR8, UR39, UR12, URZ ;  /* 0x0000000c270872a5 */ /* 0x000fe4000f8e00ff */
[----:B------:R-:W-:-:S02]  /*2290*/  UISETP.NE.AND UP0, UPT, UR14, 0x1, UPT ;  /* 0x000000010e00788c */ /* 0x000fc4000bf05270 */
[----:B------:R-:W-:Y:S01]  /*22a0*/  UIMAD.WIDE.U32 UR22, UR27, UR15, URZ ;  /* 0x0000000f1b1672a5 */ /* 0x000fe2000f8e00ff */
[----:B------:R-:W-:Y:S02]  /*22b0*/  UMOV UR16, UR17 ;  /* 0x0000001100107c82 */ /* 0x000fe40008000000 */
[----:B------:R-:W-:Y:S01]  /*22c0*/  UMOV UR8, UR9 ;  /* 0x0000000900087c82 */ /* 0x000fe20008000000 */
[----:B---3--:R-:W-:Y:S02]  /*22d0*/  USHF.R.U32.HI UR16, URZ, UR26, UR16 ;  /* 0x0000001aff107299 */ /* 0x008fe40008011610 */
[----:B----4-:R-:W-:Y:S02]  /*22e0*/  UISETP.NE.AND UP2, UPT, UR20, 0x1, UPT ;  /* 0x000000011400788c */ /* 0x010fe4000bf45270 */
[----:B------:R-:W-:Y:S02]  /*22f0*/  USHF.R.U32.HI UR8, URZ, UR13, UR8 ;  /* 0x0000000dff087299 */ /* 0x000fe40008011608 */
[----:B------:R-:W-:-:S02]  /*2300*/  USEL UR7, UR38, UR16, !UP0 ;  /* 0x0000001026077287 */ /* 0x000fc4000c000000 */
[----:B------:R-:W-:Y:S02]  /*2310*/  USEL UR8, UR39, UR8, !UP2 ;  /* 0x0000000827087287 */ /* 0x000fe4000d000000 */
[----:B-1----:R-:W-:Y:S01]  /*2320*/  UIMAD.WIDE.U32 UR16, UR7, UR10, URZ ;  /* 0x0000000a071072a5 */ /* 0x002fe2000f8e00ff */
[----:B------:R-:W-:Y:S01]  /*2330*/  UMOV UR4, UR23 ;  /* 0x0000001700047c82 */ /* 0x000fe20008000000 */
[----:B------:R-:W-:Y:S02]  /*2340*/  UIMAD.WIDE.U32 UR18, UR37, UR12, URZ ;  /* 0x0000000c251272a5 */ /* 0x000fe4000f8e00ff */
[----:B------:R-:W-:-:S03]  /*2350*/  UIMAD.WIDE.U32 UR22, UR8, UR10, URZ ;  /* 0x0000000a081672a5 */ /* 0x000fc6000f8e00ff */
[----:B------:R-:W-:Y:S01]  /*2360*/  UMOV UR16, UR17 ;  /* 0x0000001100107c82 */ /* 0x000fe20008000000 */
[----:B------:R-:W-:Y:S02]  /*2370*/  USHF.R.U32.HI UR4, URZ, UR26, UR4 ;  /* 0x0000001aff047299 */ /* 0x000fe40008011604 */
[----:B------:R-:W-:Y:S01]  /*2380*/  @UP3 USHF.R.U32.HI UR7, URZ, UR11, UR16 ;  /* 0x0000000bff073299 */ /* 0x000fe20008011610 */
[----:B------:R-:W-:Y:S01]  /*2390*/  UMOV UR18, UR19 ;  /* 0x0000001300127c82 */ /* 0x000fe20008000000 */
[----:B------:R-:W-:Y:S01]  /*23a0*/  UMOV UR22, UR23 ;  /* 0x0000001700167c82 */ /* 0x000fe20008000000 */
[----:B------:R-:W-:Y:S02]  /*23b0*/  USHF.R.U32.HI UR13, URZ, UR13, UR18 ;  /* 0x0000000dff0d7299 */ /* 0x000fe40008011612 */
[----:B------:R-:W-:Y:S02]  /*23c0*/  USEL UR4, UR27, UR4, !UP0 ;  /* 0x000000041b047287 */ /* 0x000fe4000c000000 */
[----:B------:R-:W-:-:S02]  /*23d0*/  @UP3 USHF.R.U32.HI UR8, URZ, UR11, UR22 ;  /* 0x0000000bff083299 */ /* 0x000fc40008011616 */
[----:B------:R-:W-:Y:S02]  /*23e0*/  UIMAD UR9, UR42, UR7, URZ ;  /* 0x000000072a0972a4 */ /* 0x000fe4000f8e02ff */
[----:B------:R-:W-:Y:S02]  /*23f0*/  USEL UR7, UR37, UR13, !UP2 ;  /* 0x0000000d25077287 */ /* 0x000fe4000d000000 */
[----:B------:R-:W-:Y:S02]  /*2400*/  UIMAD UR12, UR42, UR8, URZ ;  /* 0x000000082a0c72a4 */ /* 0x000fe4000f8e02ff */
[----:B------:R-:W-:Y:S02]  /*2410*/  UISETP.GE.AND UP0, UPT, UR4, UR9, UPT ;  /* 0x000000090400728c */ /* 0x000fe4000bf06270 */
[----:B------:R-:W-:Y:S02]  /*2420*/  UIMAD.WIDE.U32 UR16, UR4, UR10, URZ ;  /* 0x0000000a041072a5 */ /* 0x000fe4000f8e00ff */
[----:B------:R-:W-:-:S02]  /*2430*/  UISETP.GE.OR UP0, UPT, UR7, UR12, UP0 ;  /* 0x0000000c0700728c */ /* 0x000fc40008706670 */
        /* <DEDUP_REMOVED lines=19> */
.L_x_40:
[----:B------:R-:W2:Y:S02]  /*2570*/  LDCU UR4, c[0x0][0xb30] ;  /* 0x00016600ff0477ac */ /* 0x000ea40008000800 */
[----:B--2---:R-:W-:-:S09]  /*2580*/  UISETP.NE.AND UP0, UPT, UR4, 0x1, UPT ;  /* 0x000000010400788c */ /* 0x004fd2000bf05270 */
[----:B------:R-:W-:Y:S05]  /*2590*/  BRA.U UP0, `(.L_x_41) ;  /* 0x0000000100447547 */ /* 0x000fea000b800000 */
[----:B------:R-:W2:Y:S01]  /*25a0*/  LDCU.128 UR12, c[0x0][0xb10] ;  /* 0x00016200ff0c77ac */ /* 0x000ea20008000c00 */
[----:B------:R-:W3:Y:S01]  /*25b0*/  LDCU UR16, c[0x0][0xb0c] ;  /* 0x00016180ff1077ac */ /* 0x000ee20008000800 */
[----:B------:R-:W4:Y:S01]  /*25c0*/  LDCU UR17, c[0x0][0xb20] ;  /* 0x00016400ff1177ac */ /* 0x000f220008000800 */
[----:B--2---:R-:W-:Y:S02]  /*25d0*/  UIMAD.WIDE.U32 UR10, UR37, UR12, URZ ;  /* 0x0000000c250a72a5 */ /* 0x004fe4000f8e00ff */
[----:B------:R-:W-:Y:S02]  /*25e0*/  UIMAD.WIDE.U32 UR8, UR27, UR15, URZ ;  /* 0x0000000f1b0872a5 */ /* 0x000fe4000f8e00ff */
[----:B---3--:R-:W-:Y:S02]  /*25f0*/  UISETP.NE.AND UP2, UPT, UR16, 0x1, UPT ;  /* 0x000000011000788c */ /* 0x008fe4000bf45270 */
[----:B------:R-:W-:Y:S01]  /*2600*/  UISETP.NE.AND UP0, UPT, UR14, 0x1, UPT ;  /* 0x000000010e00788c */ /* 0x000fe2000bf05270 */
[----:B------:R-:W-:-:S02]  /*2610*/  UMOV UR7, UR11 ;  /* 0x0000000b00077c82 */ /* 0x000fc40008000000 */
[----:B------:R-:W-:Y:S01]  /*2620*/  UMOV UR4, UR9 ;  /* 0x0000000900047c82 */ /* 0x000fe20008000000 */
[----:B------:R-:W-:Y:S02]  /*2630*/  USHF.R.U32.HI UR7, URZ, UR13, UR7 ;  /* 0x0000000dff077299 */ /* 0x000fe40008011607 */
[----:B----4-:R-:W-:Y:S02]  /*2640*/  USHF.R.U32.HI UR4, URZ, UR17, UR4 ;  /* 0x00000011ff047299 */ /* 0x010fe40008011604 */
[----:B------:R-:W-:Y:S02]  /*2650*/  USEL UR7, UR37, UR7, !UP2 ;  /* 0x0000000725077287 */ /* 0x000fe4000d000000 */
[----:B------:R-:W-:-:S04]  /*2660*/  USEL UR4, UR27, UR4, !UP0 ;  /* 0x000000041b047287 */ /* 0x000fc8000c000000 */
[----:B------:R-:W-:Y:S02]  /*2670*/  UIADD3 UR8, UPT, UPT, UR7, -UR4, URZ ;  /* 0x8000000407087290 */ /* 0x000fe4000fffe0ff */
[----:B------:R-:W-:Y:S02]  /*2680*/  UIADD3 UR4, UPT, UPT, -UR7, UR4, URZ ;  /* 0x0000000407047290 */ /* 0x000fe4000fffe1ff */
[----:B------:R-:W-:Y:S02]  /*2690*/  UIMAD UR27, UR8, UR14, UR27 ;  /* 0x0000000e081b72a4 */ /* 0x000fe4000f8e021b */
[----:B------:R-:W-:-:S12]  /*26a0*/  UIMAD UR37, UR4, UR16, UR37 ;  /* 0x00000010042572a4 */ /* 0x000fd8000f8e0225 */
.L_x_41:
[----:B------:R-:W-:Y:S01]  /*26b0*/  VIADD R11, R11, 0x1 ;  /* 0x000000010b0b7836 */ /* 0x000fe20000000000 */
[----:B------:R-:W-:Y:S01]  /*26c0*/  R2UR UR4, R82 ;  /* 0x00000000520472ca */ /* 0x000fe200000e0000 */
[----:B------:R-:W-:Y:S01]  /*26d0*/  UIADD3 UR20, UPT, UPT, UR27, UR63, URZ ;  /* 0x0000003f1b147290 */ /* 0x000fe2000fffe0ff */
[----:B------:R-:W-:Y:S02]  /*26e0*/  PLOP3.LUT P1, PT, PT, PT, PT, 0x80, 0x8 ;  /* 0x000000000008781c */ /* 0x000fe40003f2f070 */
[----:B------:R-:W-:-:S04]  /*26f0*/  ISETP.NE.AND P0, PT, R11, 0x2, PT ;  /* 0x000000020b00780c */ /* 0x000fc80003f05270 */
[----:B------:R-:W-:Y:S02]  /*2700*/  SEL R3, RZ, 0x1, P0 ;  /* 0x00000001ff037807 */ /* 0x000fe40000000000 */
[----:B------:R-:W-:Y:S02]  /*2710*/  SEL R11, R11, RZ, P0 ;  /* 0x000000ff0b0b7207 */ /* 0x000fe40000000000 */
[----:B------:R-:W-:Y:S01]  /*2720*/  LOP3.LUT R10, R10, R3, RZ, 0x3c, !PT ;  /* 0x000000030a0a7212 */ /* 0x000fe200078e3cff */
[----:B------:R-:W-:Y:S01]  /*2730*/  UIADD3 UR16, UPT, UPT, UR37, UR4, URZ ;  /* 0x0000000425107290 */ /* 0x000fe2000fffe0ff */
[----:B------:R-:W-:Y:S11]  /*2740*/  BRA.U UP1, `(.L_x_42) ;  /* 0xfffffff101407547 */ /* 0x000ff6000b83ffff */
[----:B------:R-:W-:Y:S01]  /*2750*/  UIADD3 UR7, UPT, UPT, UR6, 0x30, URZ ;  /* 0x0000003006077890 */ /* 0x000fe2000fffe0ff */
[----:B------:R-:W-:-:S03]  /*2760*/  SHF.L.U32 R3, R12, 0x1f, RZ ;  /* 0x0000001f0c037819 */ /* 0x000fc600000006ff */
[----:B------:R-:W-:-:S09]  /*2770*/  ULEA UR4, UR5, UR7, 0x3 ;  /* 0x0000000705047291 */ /* 0x000fd2000f8e18ff */
[----:B------:R-:W2:Y:S02]  /*2780*/  SYNCS.PHASECHK.TRANS64.TRYWAIT P0, [UR4], R3 ;  /* 0x00000003ff0075a7 */ /* 0x000ea40008001104 */
[----:B--2---:R-:W-:Y:S05]  /*2790*/  @!P0 BRA `(.L_x_43) ;  /* 0x0000006c00c08947 */ /* 0x004fea0003800000 */
.L_x_145:
[----:B------:R-:W-:-:S04]  /*27a0*/  UIADD3 UR4, UPT, UPT, UR5, 0x1, URZ ;  /* 0x0000000105047890 */ /* 0x000fc8000fffe0ff */
[----:B------:R-:W-:-:S04]  /*27b0*/  UISETP.NE.AND UP0, UPT, UR4, 0x6, UPT ;  /* 0x000000060400788c */ /* 0x000fc8000bf05270 */
[----:B------:R-:W-:Y:S02]  /*27c0*/  USEL UR6, URZ, 0x1, UP0 ;  /* 0x00000001ff067887 */ /* 0x000fe40008000000 */
[----:B------:R-:W-:-:S04]  /*27d0*/  USEL UR4, UR4, URZ, UP0 ;  /* 0x000000ff04047287 */ /* 0x000fc80008000000 */
[----:B------:R-:W-:Y:S01]  /*27e0*/  ULEA UR5, UR4, UR7, 0x3 ;  /* 0x0000000704057291 */ /* 0x000fe2000f8e18ff */
[----:B------:R-:W-:-:S04]  /*27f0*/  LOP3.LUT R2, R12, UR6, RZ, 0x3c, !PT ;  /* 0x000000060c027c12 */ /* 0x000fc8000f8e3cff */
[----:B-1----:R-:W-:-:S04]  /*2800*/  SHF.L.U32 R3, R2, 0x1f, RZ ;  /* 0x0000001f02037819 */ /* 0x002fc800000006ff */
[----:B------:R-:W1:Y:S02]  /*2810*/  SYNCS.PHASECHK.TRANS64.TRYWAIT P0, [UR5], R3 ;  /* 0x00000003ff0075a7 */ /* 0x000e640008001105 */
[----:B-1----:R-:W-:Y:S05]  /*2820*/  @!P0 BRA `(.L_x_44) ;  /* 0x0000006c00b48947 */ /* 0x002fea0003800000 */
.L_x_147:
        /* <DEDUP_REMOVED lines=9> */
.L_x_149:
        /* <DEDUP_REMOVED lines=9> */
.L_x_151:
        /* <DEDUP_REMOVED lines=9> */
.L_x_153:
[----:B------:R-:W-:-:S04]  /*29e0*/  UIADD3 UR4, UPT, UPT, UR4, 0x1, URZ ;  /* 0x0000000104047890 */ /* 0x000fc8000fffe0ff */
[----:B------:R-:W-:-:S04]  /*29f0*/  UISETP.NE.AND UP0, UPT, UR4, 0x6, UPT ;  /* 0x000000060400788c */ /* 0x000fc8000bf05270 */
[----:B------:R-:W-:Y:S02]  /*2a00*/  USEL UR5, URZ, 0x1, UP0 ;  /* 0x00000001ff057887 */ /* 0x000fe40008000000 */
[----:B------:R-:W-:-:S04]  /*2a10*/  USEL UR4, UR4, URZ, UP0 ;  /* 0x000000ff04047287 */ /* 0x000fc80008000000 */
[----:B------:R-:W-:Y:S01]  /*2a20*/  ULEA UR4, UR4, UR7, 0x3 ;  /* 0x0000000704047291 */ /* 0x000fe2000f8e18ff */
[----:B-1----:R-:W-:-:S04]  /*2a30*/  LOP3.LUT R3, R2, UR5, RZ, 0x3c, !PT ;  /* 0x0000000502037c12 */ /* 0x002fc8000f8e3cff */
[----:B------:R-:W-:Y:S01]  /*2a40*/  SHF.L.U32 R3, R3, 0x1f, RZ ;  /* 0x0000001f03037819 */ /* 0x000fe200000006ff */
[----:B------:R-:W-:-:S07]  /*2a50*/  IMAD.U32 R0, RZ, RZ, UR4 ;  /* 0x00000004ff007e24 */ /* 0x000fce000f8e00ff */
.L_x_48:
[----:B-1----:R1:W2:Y:S02]  /*2a60*/  SYNCS.PHASECHK.TRANS64.TRYWAIT P0, [R0+URZ], R3 ;  /* 0x00000003000075a7 */ /* 0x0022a400080011ff */
[----:B--2---:R-:W-:Y:S05]  /*2a70*/  @!P0 NANOSLEEP.SYNCS 0x989680 ;  /* 0x009896800000895d */ /* 0x004fea0003900000 */
[----:B------:R-:W2:Y:S02]  /*2a80*/  @!P0 SYNCS.PHASECHK.TRANS64 P0, [R0+URZ], R3 ;  /* 0x00000003000085a7 */ /* 0x000ea400080010ff */
[----:B--2---:R-:W-:Y:S05]  /*2a90*/  @P0 EXIT ;  /* 0x000000000000094d */ /* 0x004fea0003800000 */
[----:B------:R-:W-:Y:S05]  /*2aa0*/  BRA `(.L_x_48) ;  /* 0xfffffffc00ec7947 */ /* 0x000fea000383ffff */
.L_x_22:
[----:B------:R-:W-:-:S04]  /*2ab0*/  UISETP.NE.AND UP0, UPT, UR47, URZ, UPT ;  /* 0x000000ff2f00728c */ /* 0x000fc8000bf05270 */
[----:B------:R-:W-:-:S09]  /*2ac0*/  UISETP.NE.OR UP0, UPT, UR17, 0x1, UP0 ;  /* 0x000000011100788c */ /* 0x000fd20008705670 */
[----:B------:R-:W-:Y:S05]  /*2ad0*/  BRA.U UP0, `(.L_x_49) ;  /* 0x0000000500487547 */ /* 0x000fea000b800000 */
[----:B------:R-:W-:Y:S01]  /*2ae0*/  ISETP.GE.U32.AND P2, PT, R0, 0x2, PT ;  /* 0x000000020000780c */ /* 0x000fe20003f46070 */
[----:B------:R-:W-:Y:S01]  /*2af0*/  IMAD.MOV.U32 R12, RZ, RZ, 0x1 ;  /* 0x00000001ff0c7424 */ /* 0x000fe200078e00ff */
[----:B------:R-:W-:Y:S02]  /*2b00*/  CS2R R10, SRZ ;  /* 0x00000000000a7805 */ /* 0x000fe4000001ff00 */
[----:B------:R-:W-:Y:S01]  /*2b10*/  CS2R R8, SRZ ;  /* 0x0000000000087805 */ /* 0x000fe2000001ff00 */
[----:B------:R-:W-:Y:S01]  /*2b20*/  UMOV UR6, 0x400 ;  /* 0x0000040000067882 */ /* 0x000fe20000000000 */
[----:B------:R-:W-:Y:S01]  /*2b30*/  UMOV UR5, URZ ;  /* 0x000000ff00057c82 */ /* 0x000fe20008000000 */
[----:B------:R-:W-:-:S12]  /*2b40*/  ULEA UR6, UR47, UR6, 0x18 ;  /* 0x000000062f067291 */ /* 0x000fd8000f8ec0ff */
.L_x_53:
[----:B------:R-:W-:Y:S02]  /*2b50*/  LEA R2, R8, UR6, 0x3 ;  /* 0x0000000608027c11 */ /* 0x000fe4000f8e18ff */
[----:B------:R-:W-:-:S03]  /*2b60*/  SHF.L.U32 R5, R9, 0x1f, RZ ;  /* 0x0000001f09057819 */ /* 0x000fc600000006ff */
[----:B------:R-:W-:Y:S01]  /*2b70*/  VIADD R4, R2, 0x120 ;  /* 0x0000012002047836 */ /* 0x000fe20000000000 */
[----:B------:R-:W1:Y:S02]  /*2b80*/  SYNCS.PHASECHK.TRANS64.TRYWAIT P0, [R2+URZ+0x110], R5 ;  /* 0x00011005020075a7 */ /* 0x000e6400080011ff */
[----:B-1----:R-:W-:Y:S05]  /*2b90*/  @!P0 BRA `(.L_x_50) ;  /* 0x0000006c00388947 */ /* 0x002fea0003800000 */
.L_x_154:
[----:B------:R-:W-:Y:S01]  /*2ba0*/  ULEA UR4, UR5, UR6, 0x3 ;  /* 0x0000000605047291 */ /* 0x000fe2000f8e18ff */
[----:B------:R-:W-:Y:S02]  /*2bb0*/  PRMT R4, RZ, 0x654, R4 ;  /* 0x00000654ff047816 */ /* 0x000fe40000000004 */
[----:B-1----:R-:W-:Y:S01]  /*2bc0*/  SHF.L.U32 R5, R12, 0x1f, RZ ;  /* 0x0000001f0c057819 */ /* 0x002fe200000006ff */
[----:B------:R-:W-:Y:S01]  /*2bd0*/  UIADD3 UR7, UPT, UPT, UR4, 0xb0, URZ ;  /* 0x000000b004077890 */ /* 0x000fe2000fffe0ff */
[----:B------:R1:W-:Y:S05]  /*2be0*/  SYNCS.ARRIVE.TRANS64.RED.A1T0 RZ, [R4+URZ], RZ ;  /* 0x000000ff04ff79a7 */ /* 0x0003ea00081004ff */
[----:B------:R-:W-:Y:S01]  /*2bf0*/  IMAD.U32 R7, RZ, RZ, UR7 ;  /* 0x00000007ff077e24 */ /* 0x000fe2000f8e00ff */
[----:B------:R-:W2:Y:S04]  /*2c00*/  SYNCS.PHASECHK.TRANS64.TRYWAIT P0, [UR4+0xc0], R5 ;  /* 0x0000c005ff0075a7 */ /* 0x000ea80008001104 */
[----:B------:R-:W-:Y:S01]  /*2c10*/  PRMT R6, R0, 0x654, R7 ;  /* 0x0000065400067816 */ /* 0x000fe20000000007 */
[----:B-1----:R-:W-:Y:S01]  /*2c20*/  @!P2 IMAD.MOV.U32 R4, RZ, RZ, 0x10 ;  /* 0x00000010ff04a424 */ /* 0x002fe200078e00ff */
[----:B--2---:R-:W-:Y:S06]  /*2c30*/  @!P0 BRA `(.L_x_51) ;  /* 0x0000006c00248947 */ /* 0x004fec0003800000 */
.L_x_156:
[----:B------:R-:W-:Y:S01]  /*2c40*/  ULEA UR8, UR5, UR6, 0x4 ;  /* 0x0000000605087291 */ /* 0x000fe2000f8e20ff */
[----:B------:R-:W-:Y:S01]  /*2c50*/  SEL R3, R6, R3, !P2 ;  /* 0x0000000306037207 */ /* 0x000fe20005000000 */
[----:B------:R-:W-:Y:S01]  /*2c60*/  UIADD3 UR9, UPT, UPT, UR4, 0xb0, URZ ;  /* 0x000000b004097890 */ /* 0x000fe2000fffe0ff */
[----:B-1----:R-:W-:Y:S01]  /*2c70*/  LEA R2, R11, UR6, 0x3 ;  /* 0x000000060b027c11 */ /* 0x002fe2000f8e18ff */
[----:B------:R-:W-:Y:S01]  /*2c80*/  UIADD3 UR8, UPT, UPT, UR8, 0x140, URZ ;  /* 0x0000014008087890 */ /* 0x000fe2000fffe0ff */
[----:B------:R-:W-:Y:S01]  /*2c90*/  SHF.L.U32 R5, R10, 0x1f, RZ ;  /* 0x0000001f0a057819 */ /* 0x000fe200000006ff */
[----:B------:R1:W-:Y:S01]  /*2ca0*/  @!P2 SYNCS.ARRIVE.TRANS64.RED RZ, [R3+URZ], R4 ;  /* 0x0000000403ffa9a7 */ /* 0x0003e200080004ff */
[----:B------:R-:W-:Y:S01]  /*2cb0*/  UIADD3 UR4, UPT, UPT, UR5, 0x1, URZ ;  /* 0x0000000105047890 */ /* 0x000fe2000fffe0ff */
[----:B------:R-:W-:-:S03]  /*2cc0*/  VIADD R8, R8, 0x1 ;  /* 0x0000000108087836 */ /* 0x000fc60000000000 */
[----:B------:R-:W-:Y:S02]  /*2cd0*/  UISETP.NE.AND UP0, UPT, UR4, 0x2, UPT ;  /* 0x000000020400788c */ /* 0x000fe4000bf05270 */
[----:B------:R-:W-:Y:S06]  /*2ce0*/  UGETNEXTWORKID.BROADCAST [UR8], [UR9] ;  /* 0x00000000080073ca */ /* 0x000fec0008000100 */
[----:B------:R-:W-:Y:S01]  /*2cf0*/  USEL UR7, URZ, 0x1, UP0 ;  /* 0x00000001ff077887 */ /* 0x000fe20008000000 */
[----:B------:R-:W-:Y:S01]  /*2d00*/  ISETP.NE.AND P0, PT, R8, 0x2, PT ;  /* 0x000000020800780c */ /* 0x000fe20003f05270 */
[----:B------:R-:W-:Y:S01]  /*2d10*/  USEL UR5, UR4, URZ, UP0 ;  /* 0x000000ff04057287 */ /* 0x000fe20008000000 */
[----:B------:R-:W2:Y:S03]  /*2d20*/  SYNCS.PHASECHK.TRANS64.TRYWAIT P1, [R2+URZ+0xb0], R5 ;  /* 0x0000b005020075a7 */ /* 0x000ea600080211ff */
[----:B------:R-:W-:Y:S01]  /*2d30*/  LOP3.LUT R12, R12, UR7, RZ, 0x3c, !PT ;  /* 0x000000070c0c7c12 */ /* 0x000fe2000f8e3cff */
[----:B-12---:R-:W-:Y:S07]  /*2d40*/  @!P1 BRA `(.L_x_52) ;  /* 0x0000006800f89947 */ /* 0x006fee0003800000 */
.L_x_157:
[C---:B------:R-:W-:Y:S01]  /*2d50*/  LEA R4, R11.reuse, UR6, 0x4 ;  /* 0x000000060b047c11 */ /* 0x040fe2000f8e20ff */
[----:B-1----:R-:W-:Y:S01]  /*2d60*/  VIADD R2, R2, 0xc0 ;  /* 0x000000c002027836 */ /* 0x002fe20000000000 */
[----:B------:R-:W-:Y:S01]  /*2d70*/  SEL R8, R8, RZ, P0 ;  /* 0x000000ff08087207 */ /* 0x000fe20000000000 */
[----:B------:R-:W-:-:S03]  /*2d80*/  VIADD R11, R11, 0x1 ;  /* 0x000000010b0b7836 */ /* 0x000fc60000000000 */
[----:B------:R-:W1:Y:S01]  /*2d90*/  LDS.128 R4, [R4+0x140] ;  /* 0x0001400004047984 */ /* 0x000e620000000c00 */
[----:B------:R-:W-:Y:S02]  /*2da0*/  PRMT R2, RZ, 0x654, R2 ;  /* 0x00000654ff027816 */ /* 0x000fe40000000002 */
[C---:B------:R-:W-:Y:S01]  /*2db0*/  ISETP.NE.AND P1, PT, R11.reuse, 0x2, PT ;  /* 0x000000020b00780c */ /* 0x040fe20003f25270 */
[----:B------:R-:W-:Y:S01]  /*2dc0*/  @!PT LDS RZ, [RZ] ;  /* 0x00000000fffff984 */ /* 0x000fe20000000800 */
[----:B------:R-:W-:Y:S01]  /*2dd0*/  @!PT LDS RZ, [RZ] ;  /* 0x00000000fffff984 */ /* 0x000fe20000000800 */
[----:B------:R-:W-:Y:S01]  /*2de0*/  @!PT LDS RZ, [RZ] ;  /* 0x00000000fffff984 */ /* 0x000fe20000000800 */
[----:B------:R-:W-:Y:S01]  /*2df0*/  @!PT LDS RZ, [RZ] ;  /* 0x00000000fffff984 */ /* 0x000fe20000000800 */
[----:B------:R2:W-:Y:S06]  /*2e00*/  MEMBAR.ALL.CTA ;  /* 0x0000000000007992 */ /* 0x0005ec0000008000 */
[----:B--2---:R-:W2:Y:S01]  /*2e10*/  FENCE.VIEW.ASYNC.S ;  /* 0x00000000000073c6 */ /* 0x004ea20000000000 */
[----:B------:R-:W-:Y:S01]  /*2e20*/  SEL R11, R11, RZ, P1 ;  /* 0x000000ff0b0b7207 */ /* 0x000fe20000800000 */
[----:B--2---:R2:W-:Y:S01]  /*2e30*/  SYNCS.ARRIVE.TRANS64.RED.A1T0 RZ, [R2+URZ], RZ ;  /* 0x000000ff02ff79a7 */ /* 0x0045e200081004ff */
[----:B-1----:R-:W-:-:S02]  /*2e40*/  LOP3.LUT P3, RZ, R6, 0x1, RZ, 0xc0, !PT ;  /* 0x0000000106ff7812 */ /* 0x002fc4000786c0ff */
[----:B------:R-:W-:-:S04]  /*2e50*/  SEL R5, RZ, 0x1, P1 ;  /* 0x00000001ff057807 */ /* 0x000fc80000800000 */
[----:B------:R-:W-:Y:S02]  /*2e60*/  LOP3.LUT R10, R10, R5, RZ, 0x3c, !PT ;  /* 0x000000050a0a7212 */ /* 0x000fe400078e3cff */
[----:B--2---:R-:W-:-:S04]  /*2e70*/  SEL R2, RZ, 0x1, P0 ;  /* 0x00000001ff027807 */ /* 0x004fc80000000000 */
[----:B------:R-:W-:Y:S01]  /*2e80*/  LOP3.LUT R9, R9, R2, RZ, 0x3c, !PT ;  /* 0x0000000209097212 */ /* 0x000fe200078e3cff */
[----:B------:R-:W-:Y:S06]  /*2e90*/  @P3 BRA `(.L_x_53) ;  /* 0xfffffffc002c3947 */ /* 0x000fec000383ffff */
[----:B------:R-:W-:Y:S01]  /*2ea0*/  ULEA UR4, UR5, UR6, 0x3 ;  /* 0x0000000605047291 */ /* 0x000fe2000f8e18ff */
[----:B------:R-:W-:-:S08]  /*2eb0*/  SHF.L.U32 R3, R12, 0x1f, RZ ;  /* 0x0000001f0c037819 */ /* 0x000fd000000006ff */
[----:B------:R-:W1:Y:S02]  /*2ec0*/  SYNCS.PHASECHK.TRANS64 P0, [UR4+0xc0], R3 ;  /* 0x0000c003ff0075a7 */ /* 0x000e640008001004 */
[----:B-1----:R-:W-:Y:S05]  /*2ed0*/  @P0 BRA `(.L_x_54) ;  /* 0x0000000000080947 */ /* 0x002fea0003800000 */
[----:B------:R-:W1:Y:S02]  /*2ee0*/  SYNCS.PHASECHK.TRANS64.TRYWAIT P0, [UR4+0xc0], R3 ;  /* 0x0000c003ff0075a7 */ /* 0x000e640008001104 */
[----:B-1----:R-:W-:Y:S05]  /*2ef0*/  @!P0 BRA `(.L_x_55) ;  /* 0x0000006800a08947 */ /* 0x002fea0003800000 */
.L_x_54:
[----:B------:R-:W-:-:S04]  /*2f00*/  UIADD3 UR7, UPT, UPT, UR5, 0x1, URZ ;  /* 0x0000000105077890 */ /* 0x000fc8000fffe0ff */
[----:B------:R-:W-:-:S04]  /*2f10*/  UISETP.NE.AND UP0, UPT, UR7, 0x2, UPT ;  /* 0x000000020700788c */ /* 0x000fc8000bf05270 */
[----:B------:R-:W-:Y:S02]  /*2f20*/  USEL UR8, URZ, 0x1, UP0 ;  /* 0x00000001ff087887 */ /* 0x000fe40008000000 */
[----:B------:R-:W-:-:S04]  /*2f30*/  USEL UR7, UR7, URZ, UP0 ;  /* 0x000000ff07077287 */ /* 0x000fc80008000000 */
[----:B------:R-:W-:Y:S01]  /*2f40*/  ULEA UR7, UR7, UR6, 0x3 ;  /* 0x0000000607077291 */ /* 0x000fe2000f8e18ff */
[----:B-1----:R-:W-:-:S04]  /*2f50*/  LOP3.LUT R3, R12, UR8, RZ, 0x3c, !PT ;  /* 0x000000080c037c12 */ /* 0x002fc8000f8e3cff */
[----:B------:R-:W-:-:S04]  /*2f60*/  SHF.L.U32 R0, R3, 0x1f, RZ ;  /* 0x0000001f03007819 */ /* 0x000fc800000006ff */
[----:B------:R-:W1:Y:S02]  /*2f70*/  SYNCS.PHASECHK.TRANS64 P0, [UR7+0xc0], R0 ;  /* 0x0000c000ff0075a7 */ /* 0x000e640008001007 */
[----:B-1----:R-:W-:Y:S05]  /*2f80*/  @P0 EXIT ;  /* 0x000000000000094d */ /* 0x002fea0003800000 */
[----:B------:R-:W-:Y:S02]  /*2f90*/  SHF.L.U32 R3, R3, 0x1f, RZ ;  /* 0x0000001f03037819 */ /* 0x000fe400000006ff */
[----:B------:R-:W-:-:S07]  /*2fa0*/  MOV R0, UR7 ;  /* 0x0000000700007c02 */ /* 0x000fce0008000f00 */
.L_x_56:
[----:B-1----:R1:W2:Y:S02]  /*2fb0*/  SYNCS.PHASECHK.TRANS64.TRYWAIT P0, [R0+URZ+0xc0], R3 ;  /* 0x0000c003000075a7 */ /* 0x0022a400080011ff */
[----:B--2---:R-:W-:Y:S05]  /*2fc0*/  @!P0 NANOSLEEP.SYNCS 0x989680 ;  /* 0x009896800000895d */ /* 0x004fea0003900000 */
[----:B------:R-:W2:Y:S02]  /*2fd0*/  @!P0 SYNCS.PHASECHK.TRANS64 P0, [R0+URZ+0xc0], R3 ;  /* 0x0000c003000085a7 */ /* 0x000ea400080010ff */
[----:B--2---:R-:W-:Y:S05]  /*2fe0*/  @P0 EXIT ;  /* 0x000000000000094d */ /* 0x004fea0003800000 */
[----:B------:R-:W-:Y:S05]  /*2ff0*/  BRA `(.L_x_56) ;  /* 0xfffffffc00ec7947 */ /* 0x000fea000383ffff */
.L_x_49:
[----:B------:R-:W-:Y:S05]  /*3000*/  BRA.U UP4, `(.L_x_57) ;  /* 0x0000000d04bc7547 */ /* 0x000fea000b800000 */
[----:B------:R-:W-:Y:S01]  /*3010*/  UMOV UR4, 0x40 ;  /* 0x0000004000047882 */ /* 0x000fe20000000000 */
[----:B------:R-:W-:Y:S01]  /*3020*/  NOP ;  /* 0x0000000000007918 */ /* 0x000fe20000000000 */
[----:B------:R-:W-:Y:S01]  /*3030*/  ULEA UR5, UR47, UR4, 0x18 ;  /* 0x000000042f057291 */ /* 0x000fe2000f8ec0ff */
[----:B------:R-:W-:Y:S02]  /*3040*/  UMOV UR6, 0x400 ;  /* 0x0000040000067882 */ /* 0x000fe40000000000 */
[----:B------:R-:W-:-:S06]  /*3050*/  ULEA UR6, UR47, UR6, 0x18 ;  /* 0x000000062f067291 */ /* 0x000fcc000f8ec0ff */
[----:B------:R-:W1:Y:S02]  /*3060*/  LDS.U8 R0, [UR5+0x1c] ;  /* 0x00001c05ff007984 */ /* 0x000e640008000000 */
[----:B-1----:R-:W-:-:S13]  /*3070*/  ISETP.NE.AND P0, PT, R0, RZ, PT ;  /* 0x000000ff0000720c */ /* 0x002fda0003f05270 */
[----:B------:R-:W-:Y:S05]  /*3080*/  @P0 BRA `(.L_x_58) ;  /* 0x0000000000580947 */ /* 0x000fea0003800000 */
[----:B------:R-:W-:-:S13]  /*3090*/  ELECT P0, URZ, PT ;  /* 0x0000000000ff782f */ /* 0x000fda0003800000 */
[----:B------:R-:W-:Y:S05]  /*30a0*/  @!P0 BRA `(.L_x_59) ;  /* 0x0000000000608947 */ /* 0x000fea0003800000 */
[----:B------:R-:W-:Y:S01]  /*30b0*/  UMOV UR4, 0x10 ;  /* 0x0000001000047882 */ /* 0x000fe20000000000 */
[----:B------:R-:W-:Y:S01]  /*30c0*/  HFMA2 R0, -RZ, RZ, 0, 5.9604644775390625e-08 ;  /* 0x00000001ff007431 */ /* 0x000fe200000001ff */
[----:B------:R-:W-:-:S03]  /*30d0*/  MOV R3, 0xffff ;  /* 0x0000ffff00037802 */ /* 0x000fc60000000f00 */
[----:B------:R-:W-:Y:S04]  /*30e0*/  DEPBAR.LE SB1, 0x36 ;  /* 0x00009d800000791a */ /* 0x000fe80000000000 */
[----:B------:R-:W1:Y:S02]  /*30f0*/  UTCATOMSWS.FIND_AND_SET.ALIGN UP0, UR4, UR4 ;  /* 0x00000004000475e3 */ /* 0x000e640008000800 */
[----:B-1----:R-:W-:Y:S01]  /*3100*/  MOV R4, UR4 ;  /* 0x0000000400047c02 */ /* 0x002fe20008000f00 */
[----:B------:R-:W-:Y:S06]  /*3110*/  BRA.U UP0, `(.L_x_60) ;  /* 0x0000000100187547 */ /* 0x000fec000b800000 */
.L_x_61:
[----:B------:R-:W-:Y:S05]  /*3120*/  NANOSLEEP 0x64 ;  /* 0x000000640000795d */ /* 0x000fea0003800000 */
[----:B------:R-:W-:-:S05]  /*3130*/  UMOV UR4, 0x10 ;  /* 0x0000001000047882 */ /* 0x000fca0000000000 */
[----:B------:R-:W-:Y:S04]  /*3140*/  DEPBAR.LE SB1, 0x36 ;  /* 0x00009d800000791a */ /* 0x000fe80000000000 */
[----:B------:R-:W1:Y:S02]  /*3150*/  UTCATOMSWS.FIND_AND_SET.ALIGN UP0, UR4, UR4 ;  /* 0x00000004000475e3 */ /* 0x000e640008000800 */
[----:B-1----:R-:W-:Y:S01]  /*3160*/  MOV R4, UR4 ;  /* 0x0000000400047c02 */ /* 0x002fe20008000f00 */
[----:B------:R-:W-:Y:S05]  /*3170*/  BRA.U !UP0, `(.L_x_61) ;  /* 0xfffffffd08e87547 */ /* 0x000fea000b83ffff */
.L_x_60:
[-C--:B------:R-:W-:Y:S02]  /*3180*/  SHF.L.U32 R3, R3, R4.reuse, RZ ;  /* 0x0000000403037219 */ /* 0x080fe400000006ff */
[----:B------:R-:W-:Y:S01]  /*3190*/  SHF.L.U32 R0, R0, R4, RZ ;  /* 0x0000000400007219 */ /* 0x000fe200000006ff */
[----:B------:R-:W-:Y:S02]  /*31a0*/  IMAD.SHL.U32 R4, R4, 0x20, RZ ;  /* 0x0000002004047824 */ /* 0x000fe400078e00ff */
[----:B------:R1:W-:Y:S04]  /*31b0*/  ATOMS.OR RZ, [UR5+0x14], R3 ;  /* 0x00001403ffff798c */ /* 0x0003e8000b000005 */
[----:B------:R1:W-:Y:S04]  /*31c0*/  ATOMS.OR RZ, [UR5+0x18], R0 ;  /* 0x00001800ffff798c */ /* 0x0003e8000b000005 */
[----:B------:R1:W-:Y:S01]  /*31d0*/  STS [UR6+0x160], R4 ;  /* 0x00016004ff007988 */ /* 0x0003e20008000806 */
[----:B------:R-:W-:Y:S05]  /*31e0*/  BRA `(.L_x_59) ;  /* 0x0000000000107947 */ /* 0x000fea0003800000 */
.L_x_58:
[----:B------:R-:W-:Y:S02]  /*31f0*/  MOV R0, 0xffffffff ;  /* 0xffffffff00007802 */ /* 0x000fe40000000f00 */
[----:B------:R-:W-:-:S03]  /*3200*/  MOV R4, 0x3230 ;  /* 0x0000323000047802 */ /* 0x000fc60000000f00 */
[----:B------:R1:W-:Y:S04]  /*3210*/  STS [UR6+0x160], R0 ;  /* 0x00016000ff007988 */ /* 0x0003e80008000806 */
[----:B-1---5:R-:W-:Y:S05]  /*3220*/  CALL.REL.NOINC `($__internal_1_$__cuda_sm10x_tcgen05_guardrail_trap_phase_invalid_during_alloc) ;  /* 0x0000006c00ec7944 */ /* 0x022fea0003c00000 */
.L_x_59:
[----:B------:R-:W-:Y:S05]  /*3230*/  WARPSYNC.ALL ;  /* 0x0000000000007948 */ /* 0x000fea0003800000 */
[----:B------:R-:W2:Y:S01]  /*3240*/  S2UR UR4, SR_CgaCtaId ;  /* 0x00000000000479c3 */ /* 0x000ea20000008800 */
[----:B------:R-:W-:Y:S01]  /*3250*/  UMOV UR26, 0x400 ;  /* 0x00000400001a7882 */ /* 0x000fe20000000000 */
[----:B------:R-:W-:-:S06]  /*3260*/  NOP ;  /* 0x0000000000007918 */ /* 0x000fcc0000000000 */
[----:B------:R-:W-:Y:S06]  /*3270*/  BAR.ARV 0x6, 0xa0 ;  /* 0x0182800000007b1d */ /* 0x000fec0000002000 */
[----:B------:R-:W3:Y:S01]  /*3280*/  LDCU UR5, c[0x0][0x38c] ;  /* 0x00007180ff0577ac */ /* 0x000ee20008000800 */
[----:B------:R-:W-:Y:S01]  /*3290*/  LOP3.LUT R2, R2, 0xffff, RZ, 0xc0, !PT ;  /* 0x0000ffff02027812 */ /* 0x000fe200078ec0ff */
[----:B------:R-:W-:Y:S01]  /*32a0*/  IMAD.MOV.U32 R11, RZ, RZ, 0x1 ;  /* 0x00000001ff0b7424 */ /* 0x000fe200078e00ff */
[----:B------:R-:W-:Y:S01]  /*32b0*/  CS2R R8, SRZ ;  /* 0x0000000000087805 */ /* 0x000fe2000001ff00 */
[----:B------:R-:W4:Y:S01]  /*32c0*/  LDCU UR7, c[0x0][0x38c] ;  /* 0x00007180ff0777ac */ /* 0x000f220008000800 */
[----:B------:R-:W-:Y:S01]  /*32d0*/  R2UR UR27, R2 ;  /* 0x00000000021b72ca */ /* 0x000fe200000e0000 */
[----:B------:R-:W-:Y:S01]  /*32e0*/  IMAD.MOV.U32 R10, RZ, RZ, RZ ;  /* 0x000000ffff0a7224 */ /* 0x000fe200078e00ff */
[----:B------:R-:W-:Y:S01]  /*32f0*/  UMOV UR31, URZ ;  /* 0x000000ff001f7c82 */ /* 0x000fe20008000000 */
[----:B------:R-:W-:Y:S01]  /*3300*/  UMOV UR22, URZ ;  /* 0x000000ff00167c82 */ /* 0x000fe20008000000 */
[----:B--2---:R-:W-:Y:S01]  /*3310*/  ULEA UR26, UR4, UR26, 0x18 ;  /* 0x0000001a041a7291 */ /* 0x004fe2000f8ec0ff */
[----:B------:R-:W-:Y:S01]  /*3320*/  UMOV UR38, 0x0 ;  /* 0x0000000000267882 */ /* 0x000fe20000000000 */
[----:B------:R-:W-:-:S02]  /*3330*/  UMOV UR39, 0x8200010 ;  /* 0x0820001000277882 */ /* 0x000fc40000000000 */
[----:B------:R-:W-:Y:S02]  /*3340*/  UIADD3 UR4, UPT, UPT, UR26, 0x8400, URZ ;  /* 0x000084001a047890 */ /* 0x000fe4000fffe0ff */
[----:B------:R-:W-:Y:S02]  /*3350*/  UIADD3 UR6, UPT, UPT, UR26, 0x20400, URZ ;  /* 0x000204001a067890 */ /* 0x000fe4000fffe0ff */
[----:B---3--:R-:W-:Y:S01]  /*3360*/  UIADD3 UR5, UPT, UPT, UR5, 0x3f, URZ ;  /* 0x0000003f05057890 */ /* 0x008fe2000fffe0ff */
[----:B-1----:R-:W1:Y:S01]  /*3370*/  LDS R0, [UR26+0x160] ;  /* 0x0001601aff007984 */ /* 0x002e620008000800 */
[----:B------:R-:W-:Y:S01]  /*3380*/  UMOV UR36, 0x0 ;  /* 0x0000000000247882 */ /* 0x000fe20000000000 */
[----:B------:R-:W-:Y:S01]  /*3390*/  UMOV UR37, 0x8200010 ;  /* 0x0820001000257882 */ /* 0x000fe20000000000 */
[----:B------:R-:W-:Y:S02]  /*33a0*/  USHF.R.S32.HI UR40, URZ, 0x1f, UR5 ;  /* 0x0000001fff287899 */ /* 0x000fe40008011405 */
[----:B----4-:R-:W-:-:S02]  /*33b0*/  UISETP.GE.AND UP4, UPT, UR7, 0x1, UPT ;  /* 0x000000010700788c */ /* 0x010fc4000bf86270 */
[----:B------:R-:W-:Y:S02]  /*33c0*/  ULEA.HI UR40, UR40, UR5, URZ, 0x6 ;  /* 0x0000000528287291 */ /* 0x000fe4000f8f30ff */
[----:B------:R-:W-:Y:S02]  /*33d0*/  USHF.R.U32.HI UR5, URZ, 0x4, UR4 ;  /* 0x00000004ff057899 */ /* 0x000fe40008011604 */
[----:B------:R-:W-:Y:S02]  /*33e0*/  USHF.R.S32.HI UR40, URZ, 0x6, UR40 ;  /* 0x00000006ff287899 */ /* 0x000fe40008011428 */
[----:B------:R-:W-:Y:S02]  /*33f0*/  USHF.R.U32.HI UR4, URZ, 0x4, UR6 ;  /* 0x00000004ff047899 */ /* 0x000fe40008011606 */
[----:B------:R-:W-:Y:S02]  /*3400*/  UISETP.LT.AND UP0, UPT, UR40, 0x1, UPT ;  /* 0x000000012800788c */ /* 0x000fe4000bf01270 */
[----:B------:R-:W-:-:S02]  /*3410*/  ULOP3.LUT UR5, UR5, 0x3fff, URZ, 0xc0, !UPT ;  /* 0x00003fff05057892 */ /* 0x000fc4000f8ec0ff */
[----:B------:R-:W-:Y:S02]  /*3420*/  ULOP3.LUT UR4, UR4, 0x3fff, URZ, 0xc0, !UPT ;  /* 0x00003fff04047892 */ /* 0x000fe4000f8ec0ff */
[----:B------:R-:W-:Y:S02]  /*3430*/  USEL UR41, UR40, 0x1, !UP0 ;  /* 0x0000000128297887 */ /* 0x000fe4000c000000 */
[----:B------:R-:W-:Y:S02]  /*3440*/  ULOP3.LUT UR28, UR5, 0x10000, URZ, 0xfc, !UPT ;  /* 0x00010000051c7892 */ /* 0x000fe4000f8efcff */
[----:B------:R-:W-:Y:S02]  /*3450*/  ULOP3.LUT UR29, UR4, 0x10000, URZ, 0xfc, !UPT ;  /* 0x00010000041d7892 */ /* 0x000fe4000f8efcff */
[----:B------:R-:W-:Y:S01]  /*3460*/  UIADD3 UR41, UPT, UPT, -UR41, URZ, URZ ;  /* 0x000000ff29297290 */ /* 0x000fe2000fffe1ff */
[----:B------:R-:W-:Y:S01]  /*3470*/  UMOV UR34, 0x0 ;  /* 0x0000000000227882 */ /* 0x000fe20000000000 */
[----:B------:R-:W-:Y:S01]  /*3480*/  UMOV UR35, 0x8200010 ;  /* 0x0820001000237882 */ /* 0x000fe20000000000 */
[----:B------:R-:W-:Y:S01]  /*3490*/  UMOV UR32, 0x0 ;  /* 0x0000000000207882 */ /* 0x000fe20000000000 */
[----:B------:R-:W-:Y:S01]  /*34a0*/  UMOV UR33, 0x8200010 ;  /* 0x0820001000217882 */ /* 0x000fe20000000000 */
[----:B-1----:R-:W-:-:S15]  /*34b0*/  R2UR UR42, R0 ;  /* 0x00000000002a72ca */ /* 0x002fde00000e0000 */
.L_x_68:
[----:B------:R-:W-:Y:S02]  /*34c0*/  LEA R0, R10, UR26, 0x3 ;  /* 0x0000001a0a007c11 */ /* 0x000fe4000f8e18ff */
[----:B------:R-:W-:Y:S02]  /*34d0*/  SHF.L.U32 R5, R9, 0x1f, RZ ;  /* 0x0000001f09057819 */ /* 0x000fe400000006ff */
[----:B------:R-:W-:Y:S01]  /*34e0*/  PLOP3.LUT P0, PT, PT, PT, UP4, 0x80, 0x8 ;  /* 0x000000000008781c */ /* 0x000fe20003f0f048 */
[----:B------:R-:W-:Y:S01]  /*34f0*/  VIADD R3, R0, 0xc0 ;  /* 0x000000c000037836 */ /* 0x000fe20000000000 */
[----:B-1----:R-:W1:Y:S02]  /*3500*/  SYNCS.PHASECHK.TRANS64.TRYWAIT P1, [R0+URZ+0xb0], R5 ;  /* 0x0000b005000075a7 */ /* 0x002e6400080211ff */
[----:B-1-3--:R-:W-:Y:S09]  /*3510*/  @!P1 BRA `(.L_x_62) ;  /* 0x0000006400309947 */ /* 0x00aff20003800000 */
.L_x_159:
[----:B------:R-:W-:Y:S01]  /*3520*/  LEA R4, R10, UR26, 0x4 ;  /* 0x0000001a0a047c11 */ /* 0x000fe2000f8e20ff */
[----:B------:R-:W-:Y:S01]  /*3530*/  @UP4 ULEA UR4, UR22, UR26, 0x3 ;  /* 0x0000001a16044291 */ /* 0x000fe2000f8e18ff */
[----:B------:R-:W-:Y:S01]  /*3540*/  PLOP3.LUT P2, PT, PT, PT, PT, 0x80, 0x8 ;  /* 0x000000000008781c */ /* 0x000fe20003f4f070 */
[----:B------:R-:W-:Y:S01]  /*3550*/  ULEA UR30, UR31, UR26, 0x3 ;  /* 0x0000001a1f1e7291 */ /* 0x000fe2000f8e18ff */
[----:B------:R-:W-:Y:S01]  /*3560*/  PRMT R3, RZ, 0x654, R3 ;  /* 0x00000654ff037816 */ /* 0x000fe20000000003 */
[----:B------:R-:W-:Y:S01]  /*3570*/  ULEA UR11, UR31, UR42, 0x7 ;  /* 0x0000002a1f0b7291 */ /* 0x000fe2000f8e38ff */
[----:B-1----:R-:W1:Y:S01]  /*3580*/  LDS.128 R4, [R4+0x140] ;  /* 0x0001400004047984 */ /* 0x002e620000000c00 */
[----:B------:R-:W-:Y:S02]  /*3590*/  @P0 SHF.L.U32 R2, R8, 0x1f, RZ ;  /* 0x0000001f08020819 */ /* 0x000fe400000006ff */
[----:B------:R-:W-:Y:S01]  /*35a0*/  SHF.L.U32 R0, R11, 0x1f, RZ ;  /* 0x0000001f0b007819 */ /* 0x000fe200000006ff */
[----:B------:R-:W-:Y:S01]  /*35b0*/  @!PT LDS RZ, [RZ] ;  /* 0x00000000fffff984 */ /* 0x000fe20000000800 */
[----:B------:R-:W-:Y:S01]  /*35c0*/  @!PT LDS RZ, [RZ] ;  /* 0x00000000fffff984 */ /* 0x000fe20000000800 */
[----:B------:R-:W-:Y:S01]  /*35d0*/  @!PT LDS RZ, [RZ] ;  /* 0x00000000fffff984 */ /* 0x000fe20000000800 */
[----:B------:R-:W-:Y:S01]  /*35e0*/  @!PT LDS RZ, [RZ] ;  /* 0x00000000fffff984 */ /* 0x000fe20000000800 */
[----:B------:R2:W-:Y:S06]  /*35f0*/  MEMBAR.ALL.CTA ;  /* 0x0000000000007992 */ /* 0x0005ec0000008000 */
[----:B--2---:R-:W2:Y:S02]  /*3600*/  FENCE.VIEW.ASYNC.S ;  /* 0x00000000000073c6 */ /* 0x004ea40000000000 */
[----:B--2---:R2:W-:Y:S01]  /*3610*/  SYNCS.ARRIVE.TRANS64.RED.A1T0 RZ, [R3+URZ], RZ ;  /* 0x000000ff03ff79a7 */ /* 0x0045e200081004ff */
[----:B------:R2:W3:Y:S01]  /*3620*/  @P0 SYNCS.PHASECHK.TRANS64.TRYWAIT P2, [UR4], R2 ;  /* 0x00000002ff0005a7 */ /* 0x0004e20008041104 */
[----:B-1----:R-:W-:Y:S01]  /*3630*/  LOP3.LUT P1, RZ, R6, 0x1, RZ, 0xc0, !PT ;  /* 0x0000000106ff7812 */ /* 0x002fe2000782c0ff */
[----:B------:R-:W1:Y:S02]  /*3640*/  SYNCS.PHASECHK.TRANS64.TRYWAIT P0, [UR30+0xf0], R0 ;  /* 0x0000f000ff0075a7 */ /* 0x000e64000800111e */
[----:B-123--:R-:W-:Y:S10]  /*3650*/  @!P0 BRA `(.L_x_63) ;  /* 0x0000006000f48947 */ /* 0x00eff40003800000 */
.L_x_161:
[----:B------:R-:W-:Y:S01]  /*3660*/  IADD3 R10, PT, PT, R10, 0x1, RZ ;  /* 0x000000010a0a7810 */ /* 0x000fe20007ffe0ff */
[----:B------:R-:W-:Y:S06]  /*3670*/  BRA.U !UP4, `(.L_x_64) ;  /* 0x000000010cc07547 */ /* 0x000fec000b800000 */
[----:B------:R-:W-:Y:S01]  /*3680*/  UPLOP3.LUT UP2, UPT, UPT, UPT, UPT, 0x40, 0x4 ;  /* 0x000000000004789c */ /* 0x000fe20003f4e870 */
[----:B------:R-:W-:Y:S01]  /*3690*/  UMOV UR24, UR41 ;  /* 0x0000002900187c82 */ /* 0x000fe20008000000 */
[----:B------:R-:W-:Y:S01]  /*36a0*/  UMOV UR23, UR40 ;  /* 0x0000002800177c82 */ /* 0x000fe20008000000 */
[----:B------:R-:W-:-:S08]  /*36b0*/  UMOV UR10, UR22 ;  /* 0x00000016000a7c82 */ /* 0x000fd00008000000 */
.L_x_67:
[----:B------:R-:W-:Y:S02]  /*36c0*/  UIADD3 UR24, UPT, UPT, UR24, 0x1, URZ ;  /* 0x0000000118187890 */ /* 0x000fe4000fffe0ff */
[----:B--2---:R-:W-:Y:S02]  /*36d0*/  ULEA UR5, UR10, UR26, 0x3 ;  /* 0x0000001a0a057291 */ /* 0x004fe4000f8e18ff */
[----:B------:R-:W-:Y:S01]  /*36e0*/  UISETP.NE.AND UP3, UPT, UR24, URZ, UPT ;  /* 0x000000ff1800728c */ /* 0x000fe2000bf65270 */
[----:B---3--:R-:W-:Y:S10]  /*36f0*/  @P2 BRA `(.L_x_65) ;  /* 0x00000000000c2947 */ /* 0x008ff40003800000 */
[----:B-1----:R-:W-:Y:S04]  /*3700*/  SHF.L.U32 R3, R8, 0x1f, RZ ;  /* 0x0000001f08037819 */ /* 0x002fe800000006ff */
[----:B------:R-:W1:Y:S02]  /*3710*/  SYNCS.PHASECHK.TRANS64.TRYWAIT P0, [UR5], R3 ;  /* 0x00000003ff0075a7 */ /* 0x000e640008001105 */
[----:B-1----:R-:W-:Y:S05]  /*3720*/  @!P0 BRA `(.L_x_66) ;  /* 0x0000006000d88947 */ /* 0x002fea0003800000 */
.L_x_65:
[----:B------:R-:W-:Y:S01]  /*3730*/  UISETP.NE.AND UP0, UPT, UR23, 0x1, UPT ;  /* 0x000000011700788c */ /* 0x000fe2000bf05270 */
[----:B------:R-:W-:Y:S01]  /*3740*/  PLOP3.LUT P2, PT, PT, PT, PT, 0x80, 0x8 ;  /* 0x000000000008781c */ /* 0x000fe20003f4f070 */
[----:B------:R-:W-:Y:S02]  /*3750*/  UIADD3 UR4, UPT, UPT, UR10, 0x1, URZ ;  /* 0x000000010a047890 */ /* 0x000fe4000fffe0ff */
[----:B------:R-:W-:Y:S02]  /*3760*/  UIADD3 UR25, UPT, UPT, UR5, 0x30, URZ ;  /* 0x0000003005197890 */ /* 0x000fe4000fffe0ff */
[----:B------:R-:W-:Y:S01]  /*3770*/  UISETP.NE.AND UP1, UPT, UR4, 0x6, UPT ;  /* 0x000000060400788c */ /* 0x000fe2000bf25270 */
[----:B------:R-:W-:Y:S01]  /*3780*/  PLOP3.LUT P0, PT, PT, PT, UP0, 0x80, 0x8 ;  /* 0x000000000008781c */ /* 0x000fe20003f0f008 */
[----:B------:R-:W-:Y:S02]  /*3790*/  UIADD3 UR23, UPT, UPT, UR23, -0x1, URZ ;  /* 0xffffffff17177890 */ /* 0x000fe4000fffe0ff */
[----:B------:R-:W-:Y:S02]  /*37a0*/  USEL UR6, URZ, 0x1, UP1 ;  /* 0x00000001ff067887 */ /* 0x000fe40008800000 */
[----:B------:R-:W-:Y:S01]  /*37b0*/  USEL UR22, UR4, URZ, UP1 ;  /* 0x000000ff04167287 */ /* 0x000fe20008800000 */
[----:B------:R-:W-:Y:S01]  /*37c0*/  UMOV UR7, 0x40004040 ;  /* 0x4000404000077882 */ /* 0x000fe20000000000 */
[----:B------:R-:W-:Y:S02]  /*37d0*/  UMOV UR5, 0x40004040 ;  /* 0x4000404000057882 */ /* 0x000fe40000000000 */
[----:B------:R-:W-:Y:S01]  /*37e0*/  @UP0 ULEA UR4, UR22, UR26, 0x3 ;  /* 0x0000001a16040291 */ /* 0x000fe2000f8e18ff */
[----:B------:R-:W-:Y:S01]  /*37f0*/  LOP3.LUT R8, R8, UR6, RZ, 0x3c, !PT ;  /* 0x0000000608087c12 */ /* 0x000fe2000f8e3cff */
[----:B------:R-:W-:Y:S01]  /*3800*/  ULEA UR6, UR10, UR29, 0xa ;  /* 0x0000001d0a067291 */ /* 0x000fe2000f8e50ff */
[----:B------:R-:W-:Y:S02]  /*3810*/  UMOV UR21, 0x40004040 ;  /* 0x4000404000157882 */ /* 0x000fe40000000000 */
[----:B-1----:R-:W-:Y:S01]  /*3820*/  @P0 SHF.L.U32 R0, R8, 0x1f, RZ ;  /* 0x0000001f08000819 */ /* 0x002fe200000006ff */
[----:B------:R-:W-:Y:S02]  /*3830*/  UIADD3 UR20, UPT, UPT, UR6, 0x2, URZ ;  /* 0x0000000206147890 */ /* 0x000fe4000fffe0ff */
[----:B------:R-:W-:Y:S01]  /*3840*/  UIADD3 UR16, UPT, UPT, UR6, 0x4, URZ ;  /* 0x0000000406107890 */ /* 0x000fe2000fffe0ff */
[----:B------:R2:W3:Y:S01]  /*3850*/  @P0 SYNCS.PHASECHK.TRANS64.TRYWAIT P2, [UR4], R0 ;  /* 0x00000000ff0005a7 */ /* 0x0004e20008041104 */
[----:B------:R-:W-:Y:S02]  /*3860*/  ULEA UR4, UR10, UR28, 0xa ;  /* 0x0000001c0a047291 */ /* 0x000fe4000f8e50ff */
[----:B------:R-:W-:Y:S02]  /*3870*/  UIADD3 UR12, UPT, UPT, UR6, 0x6, URZ ;  /* 0x00000006060c7890 */ /* 0x000fe4000fffe0ff */
[----:B------:R-:W-:Y:S02]  /*3880*/  UIADD3 UR18, UPT, UPT, UR4, 0x2, URZ ;  /* 0x0000000204127890 */ /* 0x000fe4000fffe0ff */
[----:B------:R-:W-:Y:S02]  /*3890*/  UIADD3 UR14, UPT, UPT, UR4, 0x4, URZ ;  /* 0x00000004040e7890 */ /* 0x000fe4000fffe0ff */
[----:B------:R-:W-:Y:S01]  /*38a0*/  UIADD3 UR8, UPT, UPT, UR4, 0x6, URZ ;  /* 0x0000000604087890 */ /* 0x000fe2000fffe0ff */
[----:B------:R2:W-:Y:S01]  /*38b0*/  UTCHMMA gdesc[UR4], gdesc[UR6], tmem[UR11], tmem[UR38], idesc[UR39], UP2 ;  /* 0x00ff2606040075ea */ /* 0x0005e2000900000b */
[----:B------:R-:W-:Y:S01]  /*38c0*/  UPLOP3.LUT UP2, UPT, UPT, UPT, UPT, 0x80, 0x8 ;  /* 0x000000000008789c */ /* 0x000fe20003f4f070 */
[----:B------:R-:W-:Y:S01]  /*38d0*/  UMOV UR19, 0x40004040 ;  /* 0x4000404000137882 */ /* 0x000fe20000000000 */
[----:B------:R-:W-:Y:S01]  /*38e0*/  UMOV UR17, 0x40004040 ;  /* 0x4000404000117882 */ /* 0x000fe20000000000 */
[----:B------:R2:W-:Y:S01]  /*38f0*/  UTCHMMA gdesc[UR18], gdesc[UR20], tmem[UR11], tmem[UR36], idesc[UR37], UPT ;  /* 0x00ff2414120075ea */ /* 0x0005e2000b80000b */
[----:B------:R-:W-:Y:S01]  /*3900*/  UMOV UR15, 0x40004040 ;  /* 0x40004040000f7882 */ /* 0x000fe20000000000 */
[----:B------:R-:W-:Y:S01]  /*3910*/  UMOV UR13, 0x40004040 ;  /* 0x40004040000d7882 */ /* 0x000fe20000000000 */
[----:B------:R-:W-:Y:S01]  /*3920*/  UMOV UR9, 0x40004040 ;  /* 0x4000404000097882 */ /* 0x000fe20000000000 */
[----:B------:R2:W-:Y:S01]  /*3930*/  UTCHMMA gdesc[UR14], gdesc[UR16], tmem[UR11], tmem[UR34], idesc[UR35], UPT ;  /* 0x00ff22100e0075ea */ /* 0x0005e2000b80000b */
[----:B------:R2:W-:Y:S01]  /*3940*/  UTCHMMA gdesc[UR8], gdesc[UR12], tmem[UR11], tmem[UR32], idesc[UR33], UPT ;  /* 0x00ff200c080075ea */ /* 0x0005e2000b80000b */
[----:B------:R2:W-:Y:S01]  /*3950*/  UTCBAR.MULTICAST [UR25], URZ, UR27 ;  /* 0x000000ff190073e9 */ /* 0x0005e2000800081b */
[----:B------:R-:W-:Y:S01]  /*3960*/  UMOV UR10, UR22 ;  /* 0x00000016000a7c82 */ /* 0x000fe20008000000 */
[----:B------:R-:W-:Y:S05]  /*3970*/  BRA.U UP3, `(.L_x_67) ;  /* 0xfffffffd03507547 */ /* 0x000fea000b83ffff */
.L_x_64:
[----:B--2---:R-:W-:Y:S01]  /*3980*/  UIADD3 UR4, UPT, UPT, UR31, 0x1, URZ ;  /* 0x000000011f047890 */ /* 0x004fe2000fffe0ff */
[C---:B------:R-:W-:Y:S01]  /*3990*/  ISETP.NE.AND P0, PT, R10.reuse, 0x2, PT ;  /* 0x000000020a00780c */ /* 0x040fe20003f05270 */
[----:B------:R-:W-:Y:S02]  /*39a0*/  UIADD3 UR5, UPT, UPT, UR30, 0xd0, URZ ;  /* 0x000000d01e057890 */ /* 0x000fe4000fffe0ff */
[----:B------:R-:W-:Y:S01]  /*39b0*/  UISETP.NE.AND UP0, UPT, UR4, 0x4, UPT ;  /* 0x000000040400788c */ /* 0x000fe2000bf05270 */
[----:B-1----:R-:W-:Y:S02]  /*39c0*/  SEL R0, RZ, 0x1, P0 ;  /* 0x00000001ff007807 */ /* 0x002fe40000000000 */
[----:B------:R-:W-:Y:S01]  /*39d0*/  SEL R10, R10, RZ, P0 ;  /* 0x000000ff0a0a7207 */ /* 0x000fe20000000000 */
[----:B------:R-:W-:Y:S01]  /*39e0*/  USEL UR6, URZ, 0x1, UP0 ;  /* 0x00000001ff067887 */ /* 0x000fe20008000000 */
[----:B------:R-:W-:Y:S01]  /*39f0*/  LOP3.LUT R9, R9, R0, RZ, 0x3c, !PT ;  /* 0x0000000009097212 */ /* 0x000fe200078e3cff */
[----:B------:R-:W-:Y:S01]  /*3a00*/  USEL UR31, UR4, URZ, UP0 ;  /* 0x000000ff041f7287 */ /* 0x000fe20008000000 */
[----:B------:R1:W-:Y:S03]  /*3a10*/  UTCBAR [UR5], URZ ;  /* 0x000000ff050073e9 */ /* 0x0003e600080000ff */
[----:B------:R-:W-:Y:S01]  /*3a20*/  LOP3.LUT R11, R11, UR6, RZ, 0x3c, !PT ;  /* 0x000000060b0b7c12 */ /* 0x000fe2000f8e3cff */
[----:B------:R-:W-:Y:S07]  /*3a30*/  @P1 BRA `(.L_x_68) ;  /* 0xfffffff800a01947 */ /* 0x000fee000383ffff */
[----:B------:R-:W2:Y:S01]  /*3a40*/  S2UR UR8, SR_CgaCtaId ;  /* 0x00000000000879c3 */ /* 0x000ea20000008800 */
[----:B------:R-:W-:Y:S01]  /*3a50*/  ELECT P0, URZ, PT ;  /* 0x0000000000ff782f */ /* 0x000fe20003800000 */
[----:B------:R-:W-:Y:S01]  /*3a60*/  IMAD.MOV.U32 R0, RZ, RZ, 0x1 ;  /* 0x00000001ff007424 */ /* 0x000fe200078e00ff */
[----:B------:R-:W-:Y:S01]  /*3a70*/  UIADD3 UR26, UPT, UPT, UR26, 0xf0, URZ ;  /* 0x000000f01a1a7890 */ /* 0x000fe2000fffe0ff */
[----:B------:R-:W-:Y:S01]  /*3a80*/  SHF.L.U32 R3, R11, 0x1f, RZ ;  /* 0x0000001f0b037819 */ /* 0x000fe200000006ff */
[----:B------:R-:W-:-:S03]  /*3a90*/  UMOV UR4, 0x40 ;  /* 0x0000004000047882 */ /* 0x000fc60000000000 */
[----:B------:R-:W-:Y:S01]  /*3aa0*/  UVIRTCOUNT.DEALLOC.SMPOOL 0x80 ;  /* 0x000000800000784c */ /* 0x000fe20000000000 */
[----:B--2---:R-:W-:Y:S02]  /*3ab0*/  ULEA UR8, UR8, UR4, 0x18 ;  /* 0x0000000408087291 */ /* 0x004fe4000f8ec0ff */
[----:B------:R-:W-:-:S07]  /*3ac0*/  ULEA UR4, UR31, UR26, 0x3 ;  /* 0x0000001a1f047291 */ /* 0x000fce000f8e18ff */
[----:B------:R2:W-:Y:S02]  /*3ad0*/  @P0 STS.U8 [UR8+0x1c], R0 ;  /* 0x00001c00ff000988 */ /* 0x0005e40008000008 */
[----:B------:R-:W4:Y:S02]  /*3ae0*/  SYNCS.PHASECHK.TRANS64.TRYWAIT P0, [UR4], R3 ;  /* 0x00000003ff0075a7 */ /* 0x000f240008001104 */
[----:B--2-4-:R-:W-:Y:S05]  /*3af0*/  @!P0 BRA `(.L_x_69) ;  /* 0x0000005c00fc8947 */ /* 0x014fea0003800000 */
.L_x_164:
[----:B------:R-:W-:-:S04]  /*3b00*/  UIADD3 UR4, UPT, UPT, UR31, 0x1, URZ ;  /* 0x000000011f047890 */ /* 0x000fc8000fffe0ff */
[----:B------:R-:W-:-:S04]  /*3b10*/  UISETP.NE.AND UP0, UPT, UR4, 0x4, UPT ;  /* 0x000000040400788c */ /* 0x000fc8000bf05270 */
[----:B------:R-:W-:Y:S02]  /*3b20*/  USEL UR6, URZ, 0x1, UP0 ;  /* 0x00000001ff067887 */ /* 0x000fe40008000000 */
[----:B------:R-:W-:-:S04]  /*3b30*/  USEL UR4, UR4, URZ, UP0 ;  /* 0x000000ff04047287 */ /* 0x000fc80008000000 */
[----:B-1----:R-:W-:Y:S01]  /*3b40*/  ULEA UR5, UR4, UR26, 0x3 ;  /* 0x0000001a04057291 */ /* 0x002fe2000f8e18ff */
[----:B------:R-:W-:-:S04]  /*3b50*/  LOP3.LUT R2, R11, UR6, RZ, 0x3c, !PT ;  /* 0x000000060b027c12 */ /* 0x000fc8000f8e3cff */
[----:B--2---:R-:W-:-:S04]  /*3b60*/  SHF.L.U32 R3, R2, 0x1f, RZ ;  /* 0x0000001f02037819 */ /* 0x004fc800000006ff */
[----:B------:R-:W1:Y:S02]  /*3b70*/  SYNCS.PHASECHK.TRANS64.TRYWAIT P0, [UR5], R3 ;  /* 0x00000003ff0075a7 */ /* 0x000e640008001105 */
[----:B-1----:R-:W-:Y:S05]  /*3b80*/  @!P0 BRA `(.L_x_70) ;  /* 0x0000005c00f08947 */ /* 0x002fea0003800000 */
.L_x_166:
        /* <DEDUP_REMOVED lines=9> */
.L_x_168:
[----:B------:R-:W-:-:S04]  /*3c20*/  UIADD3 UR4, UPT, UPT, UR4, 0x1, URZ ;  /* 0x0000000104047890 */ /* 0x000fc8000fffe0ff */
[----:B------:R-:W-:-:S04]  /*3c30*/  UISETP.NE.AND UP0, UPT, UR4, 0x4, UPT ;  /* 0x000000040400788c */ /* 0x000fc8000bf05270 */
[----:B------:R-:W-:Y:S02]  /*3c40*/  USEL UR5, URZ, 0x1, UP0 ;  /* 0x00000001ff057887 */ /* 0x000fe40008000000 */
[----:B------:R-:W-:-:S04]  /*3c50*/  USEL UR4, UR4, URZ, UP0 ;  /* 0x000000ff04047287 */ /* 0x000fc80008000000 */
[----:B------:R-:W-:Y:S01]  /*3c60*/  ULEA UR4, UR4, UR26, 0x3 ;  /* 0x0000001a04047291 */ /* 0x000fe2000f8e18ff */
[----:B-1----:R-:W-:-:S04]  /*3c70*/  LOP3.LUT R3, R2, UR5, RZ, 0x3c, !PT ;  /* 0x0000000502037c12 */ /* 0x002fc8000f8e3cff */
[----:B------:R-:W-:-:S04]  /*3c80*/  SHF.L.U32 R3, R3, 0x1f, RZ ;  /* 0x0000001f03037819 */ /* 0x000fc800000006ff */
[----:B------:R-:W1:Y:S02]  /*3c90*/  SYNCS.PHASECHK.TRANS64.TRYWAIT P0, [UR4], R3 ;  /* 0x00000003ff0075a7 */ /* 0x000e640008001104 */
[----:B-1----:R-:W-:Y:S05]  /*3ca0*/  @!P0 BRA `(.L_x_72) ;  /* 0x0000005c00d88947 */ /* 0x002fea0003800000 */
.L_x_170:
[----:B------:R-:W-:Y:S01]  /*3cb0*/  NOP ;  /* 0x0000000000007918 */ /* 0x000fe20000000000 */
[----:B-1----:R-:W1:Y:S01]  /*3cc0*/  LDS R0, [UR8+0x14] ;  /* 0x00001408ff007984 */ /* 0x002e620008000800 */
[----:B------:R-:W-:Y:S01]  /*3cd0*/  ULOP3.LUT UR4, UR42, 0xffff, URZ, 0xc0, !UPT ;  /* 0x0000ffff2a047892 */ /* 0x000fe2000f8ec0ff */
[----:B------:R-:W-:Y:S01]  /*3ce0*/  UMOV UR5, 0xffff ;  /* 0x0000ffff00057882 */ /* 0x000fe20000000000 */
[----:B------:R-:W-:Y:S02]  /*3cf0*/  UMOV UR6, 0x1 ;  /* 0x0000000100067882 */ /* 0x000fe40000000000 */
[----:B------:R-:W-:-:S04]  /*3d00*/  USHF.R.U32.HI UR4, URZ, 0x5, UR4 ;  /* 0x00000005ff047899 */ /* 0x000fc80008011604 */
[----:B------:R-:W-:Y:S02]  /*3d10*/  USHF.L.U32 UR5, UR5, UR4, URZ ;  /* 0x0000000405057299 */ /* 0x000fe400080006ff */
[----:B------:R-:W-:-:S04]  /*3d20*/  USHF.L.U32 UR4, UR6, UR4, URZ ;  /* 0x0000000406047299 */ /* 0x000fc800080006ff */
[----:B-1----:R-:W-:-:S04]  /*3d30*/  LOP3.LUT R0, R0, UR5, RZ, 0xc0, !PT ;  /* 0x0000000500007c12 */ /* 0x002fc8000f8ec0ff */
[----:B------:R-:W-:-:S13]  /*3d40*/  ISETP.NE.AND P0, PT, R0, UR5, PT ;  /* 0x0000000500007c0c */ /* 0x000fda000bf05270 */
[----:B------:R-:W-:Y:S05]  /*3d50*/  @P0 BRA `(.L_x_73) ;  /* 0x0000000000580947 */ /* 0x000fea0003800000 */
[----:B------:R-:W1:Y:S02]  /*3d60*/  LDS R0, [UR8+0x18] ;  /* 0x00001808ff007984 */ /* 0x000e640008000800 */
[----:B-1----:R-:W-:-:S04]  /*3d70*/  LOP3.LUT R0, R0, UR4, RZ, 0xc0, !PT ;  /* 0x0000000400007c12 */ /* 0x002fc8000f8ec0ff */
[----:B------:R-:W-:-:S13]  /*3d80*/  ISETP.NE.AND P0, PT, R0, UR4, PT ;  /* 0x0000000400007c0c */ /* 0x000fda000bf05270 */
[----:B------:R-:W-:Y:S05]  /*3d90*/  @P0 BRA `(.L_x_74) ;  /* 0x00000000003c0947 */ /* 0x000fea0003800000 */
[----:B------:R-:W1:Y:S01]  /*3da0*/  S2R R2, SR_LANEID ;  /* 0x0000000000027919 */ /* 0x000e620000000000 */
[----:B------:R-:W-:Y:S01]  /*3db0*/  ULOP3.LUT UR5, URZ, UR5, URZ, 0x33, !UPT ;  /* 0x00000005ff057292 */ /* 0x000fe2000f8e33ff */
[----:B------:R-:W-:Y:S01]  /*3dc0*/  LOP3.LUT R4, RZ, UR4, RZ, 0x33, !PT ;  /* 0x00000004ff047c12 */ /* 0x000fe2000f8e33ff */
[----:B------:R-:W-:Y:S02]  /*3dd0*/  VOTEU.ANY UR4, UPT, PT ;  /* 0x0000000000047886 */ /* 0x000fe400038e0100 */
[----:B------:R-:W-:Y:S01]  /*3de0*/  UFLO.U32 UR4, UR4 ;  /* 0x00000004000472bd */ /* 0x000fe200080e0000 */
[----:B------:R-:W2:Y:S01]  /*3df0*/  REDUX UR6, R4 ;  /* 0x00000000040673c4 */ /* 0x000ea20000000000 */
[----:B------:R-:W-:-:S06]  /*3e00*/  IMAD.U32 R0, RZ, RZ, UR5 ;  /* 0x00000005ff007e24 */ /* 0x000fcc000f8e00ff */
[----:B------:R4:W-:Y:S01]  /*3e10*/  UTCATOMSWS.AND URZ, UR5 ;  /* 0x0000000500ff79e3 */ /* 0x0009e20008000000 */
[----:B------:R-:W3:Y:S01]  /*3e20*/  REDUX UR7, R0 ;  /* 0x00000000000773c4 */ /* 0x000ee20000000000 */
[----:B-1----:R-:W-:Y:S01]  /*3e30*/  ISETP.EQ.U32.AND P0, PT, R2, UR4, PT ;  /* 0x0000000402007c0c */ /* 0x002fe2000bf02070 */
[----:B--2---:R-:W-:Y:S01]  /*3e40*/  IMAD.U32 R2, RZ, RZ, UR6 ;  /* 0x00000006ff027e24 */ /* 0x004fe2000f8e00ff */
[----:B---3--:R-:W-:-:S11]  /*3e50*/  MOV R3, UR7 ;  /* 0x0000000700037c02 */ /* 0x008fd60008000f00 */
[----:B------:R4:W-:Y:S04]  /*3e60*/  @P0 ATOMS.AND RZ, [UR8+0x14], R3 ;  /* 0x00001403ffff098c */ /* 0x0009e8000a800008 */
[----:B------:R4:W-:Y:S01]  /*3e70*/  @P0 ATOMS.AND RZ, [UR8+0x18], R2 ;  /* 0x00001802ffff098c */ /* 0x0009e2000a800008 */
[----:B------:R-:W-:Y:S05]  /*3e80*/  BRA `(.L_x_75) ;  /* 0x0000000000147947 */ /* 0x000fea0003800000 */
.L_x_74:
[----:B------:R-:W-:Y:S02]  /*3e90*/  MOV R2, 0x3eb0 ;  /* 0x00003eb000027802 */ /* 0x000fe40000000f00 */
[----:B---3-5:R-:W-:Y:S05]  /*3ea0*/  CALL.REL.NOINC `($__internal_0_$__cuda_sm10x_tcgen05_guardrail_trap_col_being_dealloced_not_returned_by_alloc) ;  /* 0x0000006000c07944 */ /* 0x028fea0003c00000 */
[----:B------:R-:W-:Y:S05]  /*3eb0*/  BRA `(.L_x_75) ;  /* 0x0000000000087947 */ /* 0x000fea0003800000 */
.L_x_73:
[----:B------:R-:W-:Y:S02]  /*3ec0*/  MOV R2, 0x3ee0 ;  /* 0x00003ee000027802 */ /* 0x000fe40000000f00 */
[----:B---3-5:R-:W-:Y:S05]  /*3ed0*/  CALL.REL.NOINC `($__internal_2_$__cuda_sm10x_tcgen05_guardrail_trap_unallocated_columns_being_dealloced) ;  /* 0x0000006000cc7944 */ /* 0x028fea0003c00000 */
.L_x_75:
[----:B------:R-:W-:Y:S01]  /*3ee0*/  NOP ;  /* 0x0000000000007918 */ /* 0x000fe20000000000 */
[----:B----4-:R-:W-:Y:S05]  /*3ef0*/  EXIT ;  /* 0x000000000000794d */ /* 0x010fea0003800000 */
.L_x_57:
[----:B------:R-:W-:-:S09]  /*3f00*/  UISETP.NE.OR UP0, UPT, UR17, 0x3, !UP3 ;  /* 0x000000031100788c */ /* 0x000fd2000df05670 */
[----:B------:R-:W-:Y:S05]  /*3f10*/  BRA.U UP0, `(.L_x_76) ;  /* 0x0000001100547547 */ /* 0x000fea000b800000 */
[----:B------:R-:W1:Y:S01]  /*3f20*/  LDCU UR31, c[0x0][0x370] ;  /* 0x00006e00ff1f77ac */ /* 0x000e620008000800 */
[----:B------:R-:W2:Y:S01]  /*3f30*/  LDC.64 R16, c[0x0][0x348] ;  /* 0x0000d200ff107b82 */ /* 0x000ea20000000a00 */
[----:B------:R-:W-:Y:S02]  /*3f40*/  HFMA2 R13, -RZ, RZ, 0, 0 ;  /* 0x00000000ff0d7431 */ /* 0x000fe400000001ff */
[----:B------:R-:W-:Y:S01]  /*3f50*/  IMAD.MOV.U32 R15, RZ, RZ, 0x1 ;  /* 0x00000001ff0f7424 */ /* 0x000fe200078e00ff */
[----:B------:R-:W1:Y:S01]  /*3f60*/  LDCU.128 UR48, c[0x0][0xb10] ;  /* 0x00016200ff3077ac */ /* 0x000e620008000c00 */
[----:B------:R-:W-:Y:S01]  /*3f70*/  IMAD.MOV.U32 R14, RZ, RZ, RZ ;  /* 0x000000ffff0e7224 */ /* 0x000fe200078e00ff */
[----:B------:R-:W-:Y:S01]  /*3f80*/  MOV R7, 0x2000 ;  /* 0x0000200000077802 */ /* 0x000fe20000000f00 */
[----:B------:R-:W3:Y:S01]  /*3f90*/  LDCU UR30, c[0x0][0x374] ;  /* 0x00006e80ff1e77ac */ /* 0x000ee20008000800 */
[----:B------:R-:W4:Y:S01]  /*3fa0*/  LDC.64 R2, c[0x0][0x888] ;  /* 0x00022200ff027b82 */ /* 0x000f220000000a00 */
[----:B------:R-:W3:Y:S01]  /*3fb0*/  LDCU UR15, c[0x0][0xb0c] ;  /* 0x00016180ff0f77ac */ /* 0x000ee20008000800 */
[----:B------:R-:W2:Y:S06]  /*3fc0*/  LDCU UR40, c[0x0][0xb20] ;  /* 0x00016400ff2877ac */ /* 0x000eac0008000800 */
[----:B------:R-:W4:Y:S01]  /*3fd0*/  LDC.64 R4, c[0x0][0x890] ;  /* 0x00022400ff047b82 */ /* 0x000f220000000a00 */
[----:B------:R-:W2:Y:S01]  /*3fe0*/  LDCU UR4, c[0x0][0xb30] ;  /* 0x00016600ff0477ac */ /* 0x000ea20008000800 */
[----:B------:R-:W-:Y:S01]  /*3ff0*/  UMOV UR21, 0x400 ;  /* 0x0000040000157882 */ /* 0x000fe20000000000 */
[----:B-1----:R-:W-:-:S02]  /*4000*/  UIMAD.WIDE.U32 UR6, UR31, UR48, URZ ;  /* 0x000000301f0672a5 */ /* 0x002fc4000f8e00ff */
[----:B---3--:R-:W-:Y:S02]  /*4010*/  UIMAD.WIDE.U32 UR8, UR30, UR51, URZ ;  /* 0x000000331e0872a5 */ /* 0x008fe4000f8e00ff */
[----:B------:R-:W-:Y:S02]  /*4020*/  ULEA UR21, UR47, UR21, 0x18 ;  /* 0x000000152f157291 */ /* 0x000fe4000f8ec0ff */
[----:B------:R-:W-:Y:S02]  /*4030*/  UPLOP3.LUT UP3, UPT, UPT, UPT, UPT, 0x40, 0x4 ;  /* 0x000000000004789c */ /* 0x000fe40003f6e870 */
[----:B------:R-:W-:Y:S01]  /*4040*/  UIADD3 UR37, UPT, UPT, UR21, 0x78, URZ ;  /* 0x0000007815257890 */ /* 0x000fe2000fffe0ff */
[----:B------:R-:W-:Y:S01]  /*4050*/  UMOV UR6, UR7 ;  /* 0x0000000700067c82 */ /* 0x000fe20008000000 */
[----:B------:R-:W-:Y:S01]  /*4060*/  UMOV UR38, UR9 ;  /* 0x0000000900267c82 */ /* 0x000fe20008000000 */
[----:B------:R-:W-:Y:S02]  /*4070*/  UISETP.GE.AND UP0, UPT, UR42, 0x1, UPT ;  /* 0x000000012a00788c */ /* 0x000fe4000bf06270 */
[----:B------:R-:W-:Y:S01]  /*4080*/  UISETP.NE.AND UP4, UPT, UR42, 0x1, UPT ;  /* 0x000000012a00788c */ /* 0x000fe2000bf85270 */
[----:B------:R-:W1:Y:S01]  /*4090*/  LDCU.64 UR22, c[0x0][0xb28] ;  /* 0x00016500ff1677ac */ /* 0x000e620008000a00 */
[----:B------:R-:W-:-:S02]  /*40a0*/  UISETP.NE.AND UP6, UPT, UR15, 0x1, UPT ;  /* 0x000000010f00788c */ /* 0x000fc4000bfc5270 */
[----:B------:R-:W-:Y:S02]  /*40b0*/  UISETP.NE.AND UP5, UPT, UR50, 0x1, UPT ;  /* 0x000000013200788c */ /* 0x000fe4000bfa5270 */
[----:B------:R-:W-:Y:S02]  /*40c0*/  UIADD3 UR33, UPT, UPT, UR21, 0x60, URZ ;  /* 0x0000006015217890 */ /* 0x000fe4000fffe0ff */
[----:B------:R-:W-:Y:S02]  /*40d0*/  UIADD3 UR25, UPT, UPT, UR21, 0x68, URZ ;  /* 0x0000006815197890 */ /* 0x000fe4000fffe0ff */
[----:B------:R-:W-:Y:S02]  /*40e0*/  UIADD3 UR17, UPT, UPT, UR21, 0x70, URZ ;  /* 0x0000007015117890 */ /* 0x000fe4000fffe0ff */
[----:B------:R-:W-:Y:S02]  /*40f0*/  UPRMT UR37, UR47, 0x654, UR37 ;  /* 0x000006542f257896 */ /* 0x000fe40008000025 */
[----:B------:R-:W-:-:S02]  /*4100*/  USHF.R.U32.HI UR39, URZ, UR49, UR6 ;  /* 0x00000031ff277299 */ /* 0x000fc40008011606 */
[----:B--2---:R-:W-:Y:S02]  /*4110*/  USHF.R.U32.HI UR38, URZ, UR40, UR38 ;  /* 0x00000028ff267299 */ /* 0x004fe40008011626 */
[----:B------:R-:W-:-:S11]  /*4120*/  UISETP.NE.AND UP2, UPT, UR4, 0x1, UPT ;  /* 0x000000010400788c */ /* 0x000fd6000bf45270 */
.L_x_87:
[C---:B------:R-:W-:Y:S02]  /*4130*/  LEA R12, R14.reuse, UR21, 0x3 ;  /* 0x000000150e0c7c11 */ /* 0x040fe4000f8e18ff */
[----:B------:R-:W-:Y:S02]  /*4140*/  SHF.L.U32 R9, R13, 0x1f, RZ ;  /* 0x0000001f0d097819 */ /* 0x000fe400000006ff */
[----:B------:R-:W-:Y:S02]  /*4150*/  LEA R10, R14, UR21, 0x4 ;  /* 0x000000150e0a7c11 */ /* 0x000fe4000f8e20ff */
[----:B--2---:R-:W2:Y:S02]  /*4160*/  SYNCS.PHASECHK.TRANS64.TRYWAIT P0, [R12+URZ+0xb0], R9 ;  /* 0x0000b0090c0075a7 */ /* 0x004ea400080011ff */
[----:B--2---:R-:W-:Y:S05]  /*4170*/  @!P0 BRA `(.L_x_77) ;  /* 0x0000005800bc8947 */ /* 0x004fea0003800000 */
.L_x_171:
[----:B--2---:R-:W2:Y:S01]  /*4180*/  LDS.128 R8, [R10+0x140] ;  /* 0x000140000a087984 */ /* 0x004ea20000000c00 */
[----:B------:R-:W-:Y:S01]  /*4190*/  UISETP.GE.AND UP0, UPT, UR42, 0x1, UPT ;  /* 0x000000012a00788c */ /* 0x000fe2000bf06270 */
[----:B------:R-:W-:Y:S01]  /*41a0*/  @!PT LDS RZ, [RZ] ;  /* 0x00000000fffff984 */ /* 0x000fe20000000800 */
[----:B------:R-:W-:Y:S01]  /*41b0*/  @!PT LDS RZ, [RZ] ;  /* 0x00000000fffff984 */ /* 0x000fe20000000800 */
[----:B------:R-:W-:Y:S01]  /*41c0*/  @!PT LDS RZ, [RZ] ;  /* 0x00000000fffff984 */ /* 0x000fe20000000800 */
[----:B------:R-:W-:Y:S01]  /*41d0*/  @!PT LDS RZ, [RZ] ;  /* 0x00000000fffff984 */ /* 0x000fe20000000800 */
[----:B------:R3:W-:Y:S06]  /*41e0*/  MEMBAR.ALL.CTA ;  /* 0x0000000000007992 */ /* 0x0007ec0000008000 */
[----:B---3--:R-:W3:Y:S01]  /*41f0*/  FENCE.VIEW.ASYNC.S ;  /* 0x00000000000073c6 */ /* 0x008ee20000000000 */
[----:B--2---:R-:W-:Y:S11]  /*4200*/  LOP3.LUT P0, RZ, R10, 0x1, RZ, 0xc0, !PT ;  /* 0x000000010aff7812 */ /* 0x004ff6000780c0ff */
[----:B------:R-:W-:Y:S02]  /*4210*/  @!UPT UIADD3 URZ, UPT, UPT, URZ, URZ, URZ ;  /* 0x000000fffffff290 */ /* 0x000fe4000fffe0ff */
[----:B---3--:R-:W-:Y:S01]  /*4220*/  VOTEU.ANY UP1, P0 ;  /* 0x0000000000ff7886 */ /* 0x008fe20000020100 */
[----:B------:R-:W-:Y:S11]  /*4230*/  PLOP3.LUT P0, PT, PT, PT, UP1, 0x80, 0x8 ;  /* 0x000000000008781c */ /* 0x000ff60003f0f018 */
[----:B------:R-:W-:Y:S02]  /*4240*/  @!UPT UIADD3 URZ, UPT, UPT, URZ, URZ, URZ ;  /* 0x000000fffffff290 */ /* 0x000fe4000fffe0ff */
[----:B------:R-:W-:Y:S02]  /*4250*/  @P0 SHF.R.U32.HI R0, RZ, 0x10, R9 ;  /* 0x00000010ff000819 */ /* 0x000fe40000011609 */
[----:B------:R-:W-:Y:S02]  /*4260*/  @P0 MOV R6, R8 ;  /* 0x0000000800060202 */ /* 0x000fe40000000f00 */
[----:B------:R-:W-:Y:S01]  /*4270*/  @P0 R2UR UR4, R0 ;  /* 0x00000000000402ca */ /* 0x000fe200000e0000 */
[----:B------:R-:W-:Y:S01]  /*4280*/  VIADD R0, R12, 0xc0 ;  /* 0x000000c00c007836 */ /* 0x000fe20000000000 */
[----:B------:R-:W-:Y:S02]  /*4290*/  @P0 LOP3.LUT R8, R9, 0xffff, RZ, 0xc0, !PT ;  /* 0x0000ffff09080812 */ /* 0x000fe400078ec0ff */
[----:B------:R-:W-:Y:S02]  /*42a0*/  @P0 R2UR UR6, R6 ;  /* 0x00000000060602ca */ /* 0x000fe400000e0000 */
[----:B------:R-:W-:Y:S02]  /*42b0*/  PRMT R0, RZ, 0x654, R0 ;  /* 0x00000654ff007816 */ /* 0x000fe40000000000 */
[----:B------:R-:W-:Y:S02]  /*42c0*/  @P0 R2UR UR5, R8 ;  /* 0x00000000080502ca */ /* 0x000fe400000e0000 */
[----:B------:R2:W-:Y:S03]  /*42d0*/  SYNCS.ARRIVE.TRANS64.RED.A1T0 RZ, [R0+URZ], RZ ;  /* 0x000000ff00ff79a7 */ /* 0x0005e600081004ff */
[----:B------:R-:W-:Y:S04]  /*42e0*/  @UP1 UMOV UR29, UR4 ;  /* 0x00000004001d1c82 */ /* 0x000fe80008000000 */
[----:B------:R-:W-:Y:S04]  /*42f0*/  @UP1 UMOV UR14, UR6 ;  /* 0x00000006000e1c82 */ /* 0x000fe80008000000 */
[----:B------:R-:W-:Y:S01]  /*4300*/  @UP1 UMOV UR13, UR5 ;  /* 0x00000005000d1c82 */ /* 0x000fe20008000000 */
[----:B------:R-:W-:Y:S05]  /*4310*/  BRA.U !UP0, `(.L_x_78) ;  /* 0x0000000108a47547 */ /* 0x000fea000b800000 */
[----:B------:R-:W-:Y:S02]  /*4320*/  UIMAD.WIDE.U32 UR18, UR13, UR51, URZ ;  /* 0x000000330d1272a5 */ /* 0x000fe4000f8e00ff */
[----:B------:R-:W-:Y:S02]  /*4330*/  UIMAD.WIDE.U32 UR26, UR14, UR48, URZ ;  /* 0x000000300e1a72a5 */ /* 0x000fe4000f8e00ff */
[----:B------:R-:W-:Y:S02]  /*4340*/  USEL UR4, UR30, UR38, !UP5 ;  /* 0x000000261e047287 */ /* 0x000fe4000e800000 */
[----:B------:R-:W-:Y:S02]  /*4350*/  USEL UR7, UR31, UR39, !UP6 ;  /* 0x000000271f077287 */ /* 0x000fe4000f000000 */
[----:B-1----:R-:W-:Y:S02]  /*4360*/  UIMAD.WIDE.U32 UR8, UR4, UR22, URZ ;  /* 0x00000016040872a5 */ /* 0x002fe4000f8e00ff */
[----:B------:R-:W-:Y:S01]  /*4370*/  UIMAD.WIDE.U32 UR10, UR7, UR22, URZ ;  /* 0x00000016070a72a5 */ /* 0x000fe2000f8e00ff */
[----:B------:R-:W-:Y:S02]  /*4380*/  UMOV UR5, UR19 ;  /* 0x0000001300057c82 */ /* 0x000fe40008000000 */
[----:B------:R-:W-:Y:S03]  /*4390*/  USHF.R.U32.HI UR6, URZ, UR40, UR5 ;  /* 0x00000028ff067299 */ /* 0x000fe60008011605 */
[----:B------:R-:W-:Y:S01]  /*43a0*/  UMOV UR5, UR27 ;  /* 0x0000001b00057c82 */ /* 0x000fe20008000000 */
[----:B------:R-:W-:Y:S02]  /*43b0*/  USEL UR6, UR13, UR6, !UP5 ;  /* 0x000000060d067287 */ /* 0x000fe4000e800000 */
[----:B------:R-:W-:Y:S03]  /*43c0*/  USHF.R.U32.HI UR12, URZ, UR49, UR5 ;  /* 0x00000031ff0c7299 */ /* 0x000fe60008011605 */
[----:B------:R-:W-:Y:S02]  /*43d0*/  UMOV UR5, UR9 ;  /* 0x0000000900057c82 */ /* 0x000fe40008000000 */
[----:B------:R-:W-:Y:S03]  /*43e0*/  @UP4 USHF.R.U32.HI UR4, URZ, UR23, UR5 ;  /* 0x00000017ff044299 */ /* 0x000fe60008011605 */
[----:B------:R-:W-:Y:S01]  /*43f0*/  UMOV UR5, UR11 ;  /* 0x0000000b00057c82 */ /* 0x000fe20008000000 */
[----:B------:R-:W-:Y:S02]  /*4400*/  UIMAD UR4, UR42, UR4, URZ ;  /* 0x000000042a0472a4 */ /* 0x000fe4000f8e02ff */
[----:B------:R-:W-:Y:S02]  /*4410*/  @UP4 USHF.R.U32.HI UR7, URZ, UR23, UR5 ;  /* 0x00000017ff074299 */ /* 0x000fe40008011605 */
[----:B------:R-:W-:Y:S02]  /*4420*/  UIMAD.WIDE.U32 UR10, UR6, UR22, URZ ;  /* 0x00000016060a72a5 */ /* 0x000fe4000f8e00ff */
[----:B------:R-:W-:Y:S02]  /*4430*/  USEL UR5, UR14, UR12, !UP6 ;  /* 0x0000000c0e057287 */ /* 0x000fe4000f000000 */
[----:B------:R-:W-:Y:S02]  /*4440*/  UIMAD UR8, UR42, UR7, URZ ;  /* 0x000000072a0872a4 */ /* 0x000fe4000f8e02ff */
[----:B------:R-:W-:Y:S03]  /*4450*/  UISETP.GE.AND UP0, UPT, UR6, UR4, UPT ;  /* 0x000000040600728c */ /* 0x000fe6000bf06270 */
[----:B------:R-:W-:Y:S01]  /*4460*/  UMOV UR4, UR11 ;  /* 0x0000000b00047c82 */ /* 0x000fe20008000000 */
[----:B------:R-:W-:Y:S02]  /*4470*/  UISETP.GE.OR UP0, UPT, UR5, UR8, UP0 ;  /* 0x000000080500728c */ /* 0x000fe40008706670 */
[----:B------:R-:W-:Y:S02]  /*4480*/  USHF.R.U32.HI UR4, URZ, UR23, UR4 ;  /* 0x00000017ff047299 */ /* 0x000fe40008011604 */
[----:B------:R-:W-:Y:S02]  /*4490*/  UIMAD.WIDE.U32 UR8, UR5, UR22, URZ ;  /* 0x00000016050872a5 */ /* 0x000fe4000f8e00ff */
[----:B------:R-:W-:Y:S04]  /*44a0*/  USEL UR10, UR6, UR4, !UP4 ;  /* 0x00000004060a7287 */ /* 0x000fe8000e000000 */
[----:B------:R-:W-:Y:S01]  /*44b0*/  UIADD3 UR11, UPT, UPT, -UR10, URZ, URZ ;  /* 0x000000ff0a0b7290 */ /* 0x000fe2000fffe1ff */
[----:B------:R-:W-:Y:S02]  /*44c0*/  @!UP0 UMOV UR4, UR9 ;  /* 0x0000000900048c82 */ /* 0x000fe40008000000 */
[----:B------:R-:W-:Y:S02]  /*44d0*/  @!UP0 USHF.R.U32.HI UR4, URZ, UR23, UR4 ;  /* 0x00000017ff048299 */ /* 0x000fe40008011604 */
[----:B------:R-:W-:Y:S02]  /*44e0*/  UIMAD UR8, UR42, UR11, UR6 ;  /* 0x0000000b2a0872a4 */ /* 0x000fe4000f8e0206 */
[----:B------:R-:W-:Y:S04]  /*44f0*/  @!UP0 USEL UR4, UR5, UR4, !UP4 ;  /* 0x0000000405048287 */ /* 0x000fe8000e000000 */
[----:B------:R-:W-:Y:S02]  /*4500*/  @!UP0 UIMAD UR8, UR7, UR8, UR4 ;  /* 0x00000008070882a4 */ /* 0x000fe4000f8e0204 */
[----:B------:R-:W-:Y:S02]  /*4510*/  @!UP0 UIADD3 UR9, UPT, UPT, UR10, -UR4, URZ ;  /* 0x800000040a098290 */ /* 0x000fe4000fffe0ff */
[----:B------:R-:W-:Y:S02]  /*4520*/  UIADD3 UR4, UPT, UPT, -UR5, URZ, URZ ;  /* 0x000000ff05047290 */ /* 0x000fe4000fffe1ff */
[----:B------:R-:W-:Y:S02]  /*4530*/  UIADD3 UR7, UPT, UPT, -UR6, URZ, URZ ;  /* 0x000000ff06077290 */ /* 0x000fe4000fffe1ff */
[----:B------:R-:W-:Y:S02]  /*4540*/  @!UP0 UIMAD UR6, UR9, UR42, UR5 ;  /* 0x0000002a090682a4 */ /* 0x000fe4000f8e0205 */
[----:B------:R-:W-:Y:S02]  /*4550*/  UIMAD UR14, UR15, UR4, UR14 ;  /* 0x000000040f0e72a4 */ /* 0x000fe4000f8e020e */
[----:B------:R-:W-:Y:S01]  /*4560*/  UIMAD UR13, UR50, UR7, UR13 ;  /* 0x00000007320d72a4 */ /* 0x000fe2000f8e020d */
[----:B------:R-:W-:Y:S02]  /*4570*/  @!UP0 UMOV UR5, UR8 ;  /* 0x0000000800058c82 */ /* 0x000fe40008000000 */
[----:B------:R-:W-:Y:S02]  /*4580*/  UIMAD UR14, UR5, UR15, UR14 ;  /* 0x0000000f050e72a4 */ /* 0x000fe4000f8e020e */
[----:B------:R-:W-:Y:S11]  /*4590*/  UIMAD UR13, UR6, UR50, UR13 ;  /* 0x00000032060d72a4 */ /* 0x000ff6000f8e020d */
[----:B------:R-:W-:Y:S01]  /*45a0*/  @!UPT UIADD3 URZ, UPT, UPT, URZ, URZ, URZ ;  /* 0x000000fffffff290 */ /* 0x000fe2000fffe0ff */
.L_x_78:
[----:B------:R-:W3:Y:S01]  /*45b0*/  @!UP2 LDCU.128 UR8, c[0x0][0xb10] ;  /* 0x00016200ff08a7ac */ /* 0x000ee20008000c00 */
[C---:B----4-:R-:W-:Y:S02]  /*45c0*/  ISETP.NE.U32.AND P1, PT, R4.reuse, RZ, PT ;  /* 0x000000ff0400720c */ /* 0x050fe40003f25070 */
[----:B------:R-:W-:Y:S02]  /*45d0*/  ISETP.NE.U32.AND P0, PT, R4, RZ, PT ;  /* 0x000000ff0400720c */ /* 0x000fe40003f05070 */
[C---:B------:R-:W-:Y:S02]  /*45e0*/  ISETP.NE.AND.EX P1, PT, R5.reuse, RZ, PT, P1 ;  /* 0x000000ff0500720c */ /* 0x040fe40003f25310 */
[----:B------:R-:W-:Y:S01]  /*45f0*/  ISETP.NE.AND.EX P0, PT, R5, RZ, PT, P0 ;  /* 0x000000ff0500720c */ /* 0x000fe20003f05300 */
[----:B------:R-:W4:Y:S01]  /*4600*/  @!UP2 LDCU UR5, c[0x0][0xb0c] ;  /* 0x00016180ff05a7ac */ /* 0x000f220008000800 */
[----:B------:R-:W-:Y:S01]  /*4610*/  SHF.L.U32 R9, R15, 0x1f, RZ ;  /* 0x0000001f0f097819 */ /* 0x000fe200000006ff */
[----:B------:R-:W-:Y:S02]  /*4620*/  USHF.L.U32 UR35, UR16, 0x7, URZ ;  /* 0x0000000710237899 */ /* 0x000fe400080006ff */
[----:B------:R-:W-:Y:S02]  /*4630*/  USHF.L.U32 UR34, UR20, 0x7, URZ ;  /* 0x0000000714227899 */ /* 0x000fe400080006ff */
[----:B---3--:R-:W-:Y:S07]  /*4640*/  UIMAD.WIDE.U32 UR6, UR14, UR8, URZ ;  /* 0x000000080e0672a5 */ /* 0x008fee000f8e00ff */
[----:B------:R-:W-:Y:S01]  /*4650*/  @!UP2 UMOV UR4, UR7 ;  /* 0x000000070004ac82 */ /* 0x000fe20008000000 */
[----:B----4-:R-:W-:Y:S02]  /*4660*/  @!UP2 UISETP.NE.AND UP0, UPT, UR5, 0x1, UPT ;  /* 0x000000010500a88c */ /* 0x010fe4000bf05270 */
[----:B------:R-:W-:Y:S02]  /*4670*/  @!UP2 USHF.R.U32.HI UR4, URZ, UR9, UR4 ;  /* 0x00000009ff04a299 */ /* 0x000fe40008011604 */
[----:B------:R-:W-:Y:S02]  /*4680*/  UIMAD.WIDE.U32 UR6, UR13, UR11, URZ ;  /* 0x0000000b0d0672a5 */ /* 0x000fe4000f8e00ff */
[----:B------:R-:W-:Y:S02]  /*4690*/  @!UP2 USEL UR8, UR14, UR4, !UP0 ;  /* 0x000000040e08a287 */ /* 0x000fe4000c000000 */
[----:B------:R-:W-:Y:S03]  /*46a0*/  @!UP2 UISETP.NE.AND UP0, UPT, UR10, 0x1, UPT ;  /* 0x000000010a00a88c */ /* 0x000fe6000bf05270 */
[----:B------:R-:W-:Y:S02]  /*46b0*/  @!UP2 UMOV UR6, UR7 ;  /* 0x000000070006ac82 */ /* 0x000fe40008000000 */
[----:B------:R-:W3:Y:S02]  /*46c0*/  @!UP2 LDCU UR4, c[0x0][0xb20] ;  /* 0x00016400ff04a7ac */ /* 0x000ee40008000800 */
[----:B---3--:R-:W-:Y:S04]  /*46d0*/  @!UP2 USHF.R.U32.HI UR6, URZ, UR4, UR6 ;  /* 0x00000004ff06a299 */ /* 0x008fe80008011606 */
[----:B------:R-:W-:Y:S04]  /*46e0*/  @!UP2 USEL UR6, UR13, UR6, !UP0 ;  /* 0x000000060d06a287 */ /* 0x000fe8000c000000 */
[----:B------:R-:W-:Y:S02]  /*46f0*/  @!UP2 UIADD3 UR4, UPT, UPT, -UR8, UR6, URZ ;  /* 0x000000060804a290 */ /* 0x000fe4000fffe1ff */
[----:B------:R-:W-:Y:S02]  /*4700*/  @!UP2 UIADD3 UR6, UPT, UPT, UR8, -UR6, URZ ;  /* 0x800000060806a290 */ /* 0x000fe4000fffe0ff */
[----:B------:R-:W-:Y:S02]  /*4710*/  @!UP2 UIMAD UR14, UR4, UR5, UR14 ;  /* 0x00000005040ea2a4 */ /* 0x000fe4000f8e020e */
[----:B------:R-:W-:Y:S01]  /*4720*/  @!UP2 UIMAD UR13, UR6, UR10, UR13 ;  /* 0x0000000a060da2a4 */ /* 0x000fe2000f8e020d */
[----:B------:R-:W-:Y:S11]  /*4730*/  BRA.U UP3, `(.L_x_79) ;  /* 0x0000000103107547 */ /* 0x000ff6000b800000 */
[----:B--2---:R-:W-:Y:S04]  /*4740*/  MOV R0, UR43 ;  /* 0x0000002b00007c02 */ /* 0x004fe80008000f00 */
[----:B------:R-:W-:Y:S04]  /*4750*/  SHF.L.U32 R11, R0, 0x1f, RZ ;  /* 0x0000001f000b7819 */ /* 0x000fe800000006ff */
[----:B------:R-:W2:Y:S02]  /*4760*/  SYNCS.PHASECHK.TRANS64.TRYWAIT P2, [UR21+0xa8], R11 ;  /* 0x0000a80bff0075a7 */ /* 0x000ea40008041115 */
[----:B--2---:R-:W-:Y:S05]  /*4770*/  @!P2 BRA `(.L_x_80) ;  /* 0x000000540050a947 */ /* 0x004fea0003800000 */
.L_x_79:
[----:B------:R-:W-:Y:S05]  /*4780*/  @!P1 BRA `(.L_x_81) ;  /* 0x0000000000309947 */ /* 0x000fea0003800000 */
[----:B------:R-:W-:Y:S01]  /*4790*/  ISETP.NE.U32.AND P1, PT, R2, RZ, PT ;  /* 0x000000ff0200720c */ /* 0x000fe20003f25070 */
[----:B------:R-:W3:Y:S01]  /*47a0*/  LDCU.64 UR4, c[0x0][0x358] ;  /* 0x00006b00ff0477ac */ /* 0x000ee20008000a00 */
[----:B------:R-:W-:Y:S02]  /*47b0*/  IMAD.MOV.U32 R80, RZ, RZ, 0x1 ;  /* 0x00000001ff507424 */ /* 0x000fe400078e00ff */
[----:B------:R-:W-:Y:S11]  /*47c0*/  ISETP.NE.AND.EX P1, PT, R3, RZ, PT, P1 ;  /* 0x000000ff0300720c */ /* 0x000ff60003f25310 */
[----:B------:R-:W-:Y:S02]  /*47d0*/  @!UPT UIADD3 URZ, UPT, UPT, URZ, URZ, URZ ;  /* 0x000000fffffff290 */ /* 0x000fe4000fffe0ff */
[----:B--2---:R-:W2:Y:S01]  /*47e0*/  @P1 LDC.64 R10, c[0x0][0x888] ;  /* 0x00022200ff0a1b82 */ /* 0x004ea20000000a00 */
[----:B------:R-:W-:Y:S04]  /*47f0*/  @P1 IMAD R0, R4, UR36, RZ ;  /* 0x0000002404001c24 */ /* 0x000fe8000f8e02ff */
[----:B--2---:R-:W-:Y:S04]  /*4800*/  @P1 IMAD.WIDE R10, R0, 0x4, R10 ;  /* 0x00000004000a1825 */ /* 0x004fe800078e020a */
[----:B------:R-:W-:Y:S01]  /*4810*/  HFMA2 R0, -RZ, RZ, 0, 5.9604644775390625e-08 ;  /* 0x00000001ff007431 */ /* 0x000fe200000001ff */
[----:B---3-5:R3:W5:Y:S04]  /*4820*/  @P1 LDG.E R41, desc[UR4][R10.64] ;  /* 0x000000040a291981 */ /* 0x028768000c1e1900 */
[----:B------:R-:W-:Y:S01]  /*4830*/  @!P1 PRMT R80, R0, 0x7610, R80 ;  /* 0x0000761000509816 */ /* 0x000fe20000000050 */
[----:B---3--:R-:W4:Y:S06]  /*4840*/  @!P1 LDC R41, c[0x0][0x880] ;  /* 0x00022000ff299b82 */ /* 0x008f2c0000000800 */
.L_x_81:
[----:B----45:R-:W-:Y:S01]  /*4850*/  @!P0 FSETP.EQ.AND P1, PT, R41, RZ, PT ;  /* 0x000000ff2900820b */ /* 0x030fe20003f22000 */
[----:B------:R-:W-:Y:S01]  /*4860*/  @!UPT UIADD3 URZ, UPT, UPT, URZ, URZ, URZ ;  /* 0x000000fffffff290 */ /* 0x000fe2000fffe0ff */
[----:B------:R-:W-:Y:S11]  /*4870*/  @!P0 BRA `(.L_x_82) ;  /* 0x0000000000188947 */ /* 0x000ff60003800000 */
[----:B------:R-:W-:Y:S02]  /*4880*/  LOP3.LUT P0, RZ, R80, 0xff, RZ, 0xc0, !PT ;  /* 0x000000ff50ff7812 */ /* 0x000fe4000780c0ff */
[----:B------:R-:W-:Y:S04]  /*4890*/  ISETP.NE.U32.AND P1, PT, R2, RZ, PT ;  /* 0x000000ff0200720c */ /* 0x000fe80003f25070 */
[----:B------:R-:W-:Y:S04]  /*48a0*/  ISETP.NE.AND.EX P1, PT, R3, RZ, PT, P1 ;  /* 0x000000ff0300720c */ /* 0x000fe80003f25310 */
[----:B------:R-:W-:Y:S03]  /*48b0*/  PLOP3.LUT P1, PT, P1, PT, PT, 0x8, 0x80 ;  /* 0x000000000080781c */ /* 0x000fe60000f2e170 */
[----:B------:R-:W-:Y:S11]  /*48c0*/  @P0 FSETP.EQ.AND P1, PT, R41, RZ, PT ;  /* 0x000000ff2900020b */ /* 0x000ff60003f22000 */
[----:B------:R-:W-:Y:S02]  /*48d0*/  @!UPT UIADD3 URZ, UPT, UPT, URZ, URZ, URZ ;  /* 0x000000fffffff290 */ /* 0x000fe4000fffe0ff */
.L_x_82:
[----:B------:R-:W3:Y:S01]  /*48e0*/  SYNCS.PHASECHK.TRANS64.TRYWAIT P2, [UR21+0x80], R9 ;  /* 0x00008009ff0075a7 */ /* 0x000ee20008041115 */
[----:B------:R-:W-:Y:S04]  /*48f0*/  ELECT P0, URZ, PT ;  /* 0x0000000000ff782f */ /* 0x000fe80003800000 */
[----:B------:R-:W-:Y:S11]  /*4900*/  PLOP3.LUT P1, PT, P1, P0, PT, 0xf2, 0x2f ;  /* 0x00000000002f781c */ /* 0x000ff60000f21e72 */
[----:B------:R-:W-:Y:S02]  /*4910*/  @!UPT UIADD3 URZ, UPT, UPT, URZ, URZ, URZ ;  /* 0x000000fffffff290 */ /* 0x000fe4000fffe0ff */
[----:B------:R-:W-:Y:S05]  /*4920*/  @!P1 IADD3 R8, P0, PT, R16, 0x580, RZ ;  /* 0x0000058010089810 */ /* 0x000fea0007f1e0ff */
[----:B------:R-:W-:Y:S01]  /*4930*/  @!P1 IMAD.X R6, RZ, RZ, R17, P0 ;  /* 0x000000ffff069224 */ /* 0x000fe200000e0611 */
[----:B---3--:R-:W-:Y:S07]  /*4940*/  @!P2 BRA `(.L_x_83) ;  /* 0x0000005000f4a947 */ /* 0x008fee0003800000 */
.L_x_174:
[----:B------:R-:W-:Y:S01]  /*4950*/  @!P1 R2UR UR5, R8 ;  /* 0x00000000080592ca */ /* 0x000fe200000e0000 */
[----:B------:R-:W-:Y:S01]  /*4960*/  VOTEU.ALL UP0, P1 ;  /* 0x0000000000ff7886 */ /* 0x000fe20000800000 */
[----:B------:R-:W-:Y:S01]  /*4970*/  @!P1 R2UR UR4, R6 ;  /* 0x00000000060492ca */ /* 0x000fe200000e0000 */
[----:B--2---:R-:W-:Y:S01]  /*4980*/  @!P1 IMAD.MOV.U32 R0, RZ, RZ, 0x2000 ;  /* 0x00002000ff009424 */ /* 0x004fe200078e00ff */
[----:B------:R-:W-:Y:S01]  /*4990*/  UMOV UR8, 0x0 ;  /* 0x0000000000087882 */ /* 0x000fe20000000000 */
[----:B------:R-:W-:Y:S01]  /*49a0*/  UMOV UR9, 0x10000000 ;  /* 0x1000000000097882 */ /* 0x000fe20000000000 */
[----:B------:R-:W-:Y:S01]  /*49b0*/  @!UP0 UIADD3 UR32, UPT, UPT, UR21, 0x200, URZ ;  /* 0x0000020015208890 */ /* 0x000fe2000fffe0ff */
[----:B------:R-:W-:Y:S01]  /*49c0*/  @!P1 IADD3 R8, P0, PT, R16, 0x580, RZ ;  /* 0x0000058010089810 */ /* 0x000fe20007f1e0ff */
[----:B------:R-:W-:Y:S01]  /*49d0*/  VOTEU.ALL UP0, P1 ;  /* 0x0000000000ff7886 */ /* 0x000fe20000800000 */
[----:B------:R-:W-:Y:S03]  /*49e0*/  UPRMT UR6, UR47, 0x654, UR33 ;  /* 0x000006542f067896 */ /* 0x000fe60008000021 */
[----:B------:R-:W-:Y:S02]  /*49f0*/  @!P1 IMAD.X R6, RZ, RZ, R17, P0 ;  /* 0x000000ffff069224 */ /* 0x000fe400000e0611 */
[----:B------:R-:W-:Y:S02]  /*4a00*/  IMAD.U32 R10, RZ, RZ, UR5 ;  /* 0x00000005ff0a7e24 */ /* 0x000fe4000f8e00ff */
[----:B------:R-:W-:Y:S03]  /*4a10*/  IMAD.U32 R11, RZ, RZ, UR4 ;  /* 0x00000004ff0b7e24 */ /* 0x000fe6000f8e00ff */
[----:B------:R-:W-:Y:S02]  /*4a20*/  @!P1 R2UR UR4, R10 ;  /* 0x000000000a0492ca */ /* 0x000fe400000e0000 */
[----:B------:R-:W-:Y:S11]  /*4a30*/  @!P1 R2UR UR5, R11 ;  /* 0x000000000b0592ca */ /* 0x000ff600000e0000 */
[----:B------:R-:W-:Y:S02]  /*4a40*/  @!UPT UIADD3 URZ, UPT, UPT, URZ, URZ, URZ ;  /* 0x000000fffffff290 */ /* 0x000fe4000fffe0ff */
[----:B------:R2:W-:Y:S01]  /*4a50*/  @!UP0 UTMALDG.3D [UR32], [UR4], desc[UR8] ;  /* 0x00000820040085b4 */ /* 0x0005e20008011000 */
[----:B------:R2:W-:Y:S01]  /*4a60*/  @!P1 SYNCS.ARRIVE.TRANS64.RED.A0TR RZ, [UR21+0x60], R0 ;  /* 0x00006000ffff99a7 */ /* 0x0005e20008300415 */
[----:B------:R-:W-:Y:S01]  /*4a70*/  SYNCS.ARRIVE.TRANS64.RED.A1T0 RZ, [UR6], RZ ;  /* 0x000000ffffff79a7 */ /* 0x000fe20008100406 */
[----:B------:R-:W3:Y:S02]  /*4a80*/  SYNCS.PHASECHK.TRANS64.TRYWAIT P2, [UR21+0x88], R9 ;  /* 0x00008809ff0075a7 */ /* 0x000ee40008041115 */
[----:B--23--:R-:W-:Y:S05]  /*4a90*/  @!P2 BRA `(.L_x_84) ;  /* 0x0000005000b8a947 */ /* 0x00cfea0003800000 */
.L_x_176:
        /* <DEDUP_REMOVED lines=8> */
[----:B------:R-:W-:Y:S01]  /*4b20*/  @!UP0 UIADD3 UR24, UPT, UPT, UR21, 0x2200, URZ ;  /* 0x0000220015188890 */ /* 0x000fe2000fffe0ff */
[----:B------:R-:W-:Y:S01]  /*4b30*/  VOTEU.ALL UP0, P1 ;  /* 0x0000000000ff7886 */ /* 0x000fe20000800000 */
[----:B------:R-:W-:Y:S01]  /*4b40*/  UMOV UR27, UR35 ;  /* 0x00000023001b7c82 */ /* 0x000fe20008000000 */
[----:B------:R-:W-:Y:S02]  /*4b50*/  UMOV UR28, UR36 ;  /* 0x00000024001c7c82 */ /* 0x000fe40008000000 */
[----:B------:R-:W-:Y:S01]  /*4b60*/  IMAD.U32 R10, RZ, RZ, UR5 ;  /* 0x00000005ff0a7e24 */ /* 0x000fe2000f8e00ff */
[----:B------:R-:W-:Y:S01]  /*4b70*/  UPRMT UR6, UR47, 0x654, UR25 ;  /* 0x000006542f067896 */ /* 0x000fe20008000019 */
[----:B------:R-:W-:Y:S02]  /*4b80*/  IMAD.U32 R11, RZ, RZ, UR4 ;  /* 0x00000004ff0b7e24 */ /* 0x000fe4000f8e00ff */
[----:B------:R-:W-:Y:S01]  /*4b90*/  @!P1 IMAD.X R6, RZ, RZ, R17, P0 ;  /* 0x000000ffff069224 */ /* 0x000fe200000e0611 */
        /* <DEDUP_REMOVED lines=8> */
.L_x_178:
[----:B------:R-:W-:Y:S01]  /*4c20*/  @!P1 R2UR UR5, R8 ;  /* 0x00000000080592ca */ /* 0x000fe200000e0000 */
[----:B------:R-:W-:Y:S01]  /*4c30*/  VOTEU.ALL UP0, P1 ;  /* 0x0000000000ff7886 */ /* 0x000fe20000800000 */
[----:B------:R-:W-:Y:S01]  /*4c40*/  @!P1 R2UR UR4, R6 ;  /* 0x00000000060492ca */ /* 0x000fe200000e0000 */
[----:B--2---:R-:W-:Y:S01]  /*4c50*/  @!P1 IMAD.MOV.U32 R0, RZ, RZ, 0x2000 ;  /* 0x00002000ff009424 */ /* 0x004fe200078e00ff */
[----:B------:R-:W-:Y:S01]  /*4c60*/  UMOV UR8, 0x0 ;  /* 0x0000000000087882 */ /* 0x000fe20000000000 */
[----:B------:R-:W-:Y:S01]  /*4c70*/  UMOV UR9, 0x10000000 ;  /* 0x1000000000097882 */ /* 0x000fe20000000000 */
[----:B------:R-:W-:Y:S01]  /*4c80*/  @!UP0 UIADD3 UR18, UPT, UPT, UR34, 0x40, URZ ;  /* 0x0000004022128890 */ /* 0x000fe2000fffe0ff */
[----:B------:R-:W-:Y:S01]  /*4c90*/  VIADD R14, R14, 0x1 ;  /* 0x000000010e0e7836 */ /* 0x000fe20000000000 */
[----:B------:R-:W-:Y:S01]  /*4ca0*/  @!UP0 UIADD3 UR16, UPT, UPT, UR21, 0x4200, URZ ;  /* 0x0000420015108890 */ /* 0x000fe2000fffe0ff */
[----:B------:R-:W-:Y:S01]  /*4cb0*/  VOTEU.ALL UP0, P1 ;  /* 0x0000000000ff7886 */ /* 0x000fe20000800000 */
[----:B------:R-:W-:Y:S01]  /*4cc0*/  UMOV UR19, UR35 ;  /* 0x0000002300137c82 */ /* 0x000fe20008000000 */
[----:B------:R-:W-:Y:S02]  /*4cd0*/  UMOV UR20, UR36 ;  /* 0x0000002400147c82 */ /* 0x000fe40008000000 */
[----:B------:R-:W-:Y:S01]  /*4ce0*/  IMAD.U32 R10, RZ, RZ, UR5 ;  /* 0x00000005ff0a7e24 */ /* 0x000fe2000f8e00ff */
[----:B------:R-:W-:Y:S01]  /*4cf0*/  UPRMT UR6, UR47, 0x654, UR17 ;  /* 0x000006542f067896 */ /* 0x000fe20008000011 */
        /* <DEDUP_REMOVED lines=9> */
.L_x_180:
[----:B------:R-:W-:Y:S01]  /*4d90*/  @!P1 IADD3 R6, P0, PT, R16, 0x580, RZ ;  /* 0x0000058010069810 */ /* 0x000fe20007f1e0ff */
[----:B------:R-:W-:Y:S01]  /*4da0*/  VOTEU.ALL UP0, P1 ;  /* 0x0000000000ff7886 */ /* 0x000fe20000800000 */
[----:B------:R-:W-:Y:S01]  /*4db0*/  UMOV UR6, 0x0 ;  /* 0x0000000000067882 */ /* 0x000fe20000000000 */
[----:B------:R-:W-:Y:S01]  /*4dc0*/  UMOV UR7, 0x10000000 ;  /* 0x1000000000077882 */ /* 0x000fe20000000000 */
[----:B------:R-:W-:Y:S01]  /*4dd0*/  @!P1 R2UR UR5, R6 ;  /* 0x00000000060592ca */ /* 0x000fe200000e0000 */
[----:B--2---:R-:W-:Y:S01]  /*4de0*/  @!P1 IMAD.X R0, RZ, RZ, R17, P0 ;  /* 0x000000ffff009224 */ /* 0x004fe200000e0611 */
[----:B------:R-:W-:Y:S01]  /*4df0*/  @!UP0 UIADD3 UR10, UPT, UPT, UR34, 0x60, URZ ;  /* 0x00000060220a8890 */ /* 0x000fe2000fffe0ff */
[----:B------:R-:W-:Y:S01]  /*4e00*/  R2UR UR16, R82 ;  /* 0x00000000521072ca */ /* 0x000fe200000e0000 */
[----:B------:R-:W-:Y:S01]  /*4e10*/  @!UP0 UIADD3 UR8, UPT, UPT, UR21, 0x6200, URZ ;  /* 0x0000620015088890 */ /* 0x000fe2000fffe0ff */
[----:B------:R-:W-:Y:S01]  /*4e20*/  ISETP.NE.AND P0, PT, R14, 0x2, PT ;  /* 0x000000020e00780c */ /* 0x000fe20003f05270 */
[----:B------:R-:W-:Y:S01]  /*4e30*/  @!UP0 UIADD3 UR9, UPT, UPT, UR21, 0x78, URZ ;  /* 0x0000007815098890 */ /* 0x000fe2000fffe0ff */
[----:B------:R-:W-:Y:S01]  /*4e40*/  @!P1 R2UR UR4, R0 ;  /* 0x00000000000492ca */ /* 0x000fe200000e0000 */
[----:B------:R-:W-:Y:S01]  /*4e50*/  VOTEU.ALL UP0, P1 ;  /* 0x0000000000ff7886 */ /* 0x000fe20000800000 */
[----:B------:R-:W-:Y:S01]  /*4e60*/  UMOV UR11, UR35 ;  /* 0x00000023000b7c82 */ /* 0x000fe20008000000 */
[----:B------:R-:W-:Y:S01]  /*4e70*/  UMOV UR12, UR36 ;  /* 0x00000024000c7c82 */ /* 0x000fe20008000000 */
[----:B------:R-:W-:Y:S01]  /*4e80*/  SEL R0, RZ, 0x1, P0 ;  /* 0x00000001ff007807 */ /* 0x000fe20000000000 */
[----:B------:R-:W-:Y:S01]  /*4e90*/  UIADD3 UR20, UPT, UPT, UR13, UR63, URZ ;  /* 0x0000003f0d147290 */ /* 0x000fe2000fffe0ff */
[----:B------:R-:W-:Y:S01]  /*4ea0*/  IMAD.U32 R8, RZ, RZ, UR5 ;  /* 0x00000005ff087e24 */ /* 0x000fe2000f8e00ff */
[----:B------:R-:W-:Y:S01]  /*4eb0*/  LOP3.LUT R15, R15, 0x1, RZ, 0x3c, !PT ;  /* 0x000000010f0f7812 */ /* 0x000fe200078e3cff */
[----:B------:R-:W-:Y:S01]  /*4ec0*/  UPLOP3.LUT UP3, UPT, UPT, UPT, UPT, 0x80, 0x8 ;  /* 0x000000000008789c */ /* 0x000fe20003f6f070 */
[----:B------:R-:W-:Y:S01]  /*4ed0*/  LOP3.LUT R13, R13, R0, RZ, 0x3c, !PT ;  /* 0x000000000d0d7212 */ /* 0x000fe200078e3cff */
[----:B------:R-:W-:Y:S01]  /*4ee0*/  UIADD3 UR16, UPT, UPT, UR14, UR16, URZ ;  /* 0x000000100e107290 */ /* 0x000fe2000fffe0ff */
[----:B------:R-:W-:Y:S01]  /*4ef0*/  SEL R14, R14, RZ, P0 ;  /* 0x000000ff0e0e7207 */ /* 0x000fe20000000000 */
[----:B------:R-:W-:Y:S01]  /*4f00*/  UMOV UR36, UR29 ;  /* 0x0000001d00247c82 */ /* 0x000fe20008000000 */
[----:B------:R-:W-:Y:S01]  /*4f10*/  IMAD.U32 R9, RZ, RZ, UR4 ;  /* 0x00000004ff097e24 */ /* 0x000fe2000f8e00ff */
[----:B------:R-:W-:Y:S04]  /*4f20*/  @!P1 R2UR UR4, R8 ;  /* 0x00000000080492ca */ /* 0x000fe800000e0000 */
[----:B------:R-:W-:Y:S11]  /*4f30*/  @!P1 R2UR UR5, R9 ;  /* 0x00000000090592ca */ /* 0x000ff600000e0000 */
[----:B------:R-:W-:Y:S02]  /*4f40*/  @!UPT UIADD3 URZ, UPT, UPT, URZ, URZ, URZ ;  /* 0x000000fffffff290 */ /* 0x000fe4000fffe0ff */
[----:B------:R2:W-:Y:S01]  /*4f50*/  @!UP0 UTMALDG.3D [UR8], [UR4], desc[UR6] ;  /* 0x00000608040085b4 */ /* 0x0005e20008011000 */
[----:B------:R2:W-:Y:S01]  /*4f60*/  @!P1 SYNCS.ARRIVE.TRANS64.RED.A0TR RZ, [UR21+0x78], R7 ;  /* 0x00007807ffff99a7 */ /* 0x0005e20008300415 */
[----:B------:R-:W-:Y:S01]  /*4f70*/  SYNCS.ARRIVE.TRANS64.RED.A1T0 RZ, [UR37], RZ ;  /* 0x000000ffffff79a7 */ /* 0x000fe20008100425 */
[----:B------:R-:W-:Y:S05]  /*4f80*/  BRA.U UP1, `(.L_x_87) ;  /* 0xfffffff101687547 */ /* 0x000fea000b83ffff */
[----:B------:R-:W-:-:S04]  /*4f90*/  SHF.L.U32 R3, R15, 0x1f, RZ ;  /* 0x0000001f0f037819 */ /* 0x000fc800000006ff */
[----:B------:R-:W3:Y:S02]  /*4fa0*/  SYNCS.PHASECHK.TRANS64.TRYWAIT P0, [UR21+0x80], R3 ;  /* 0x00008003ff0075a7 */ /* 0x000ee40008001115 */
[----:B---3--:R-:W-:Y:S05]  /*4fb0*/  @!P0 BRA `(.L_x_88) ;  /* 0x0000004c00b88947 */ /* 0x008fea0003800000 */
.L_x_182:
[----:B------:R-:W4:Y:S02]  /*4fc0*/  SYNCS.PHASECHK.TRANS64.TRYWAIT P0, [UR21+0x88], R3 ;  /* 0x00008803ff0075a7 */ /* 0x000f240008001115 */
[----:B----4-:R-:W-:Y:S05]  /*4fd0*/  @!P0 BRA `(.L_x_89) ;  /* 0x0000004c00c88947 */ /* 0x010fea0003800000 */
.L_x_184:
[----:B------:R-:W4:Y:S02]  /*4fe0*/  SYNCS.PHASECHK.TRANS64.TRYWAIT P0, [UR21+0x90], R3 ;  /* 0x00009003ff0075a7 */ /* 0x000f240008001115 */
[----:B----4-:R-:W-:Y:S05]  /*4ff0*/  @!P0 BRA `(.L_x_90) ;  /* 0x0000004c00d88947 */ /* 0x010fea0003800000 */
.L_x_186:
[----:B---3--:R-:W-:-:S07]  /*5000*/  MOV R0, UR21 ;  /* 0x0000001500007c02 */ /* 0x008fce0008000f00 */
.L_x_91:
[----:B---3--:R-:W-:-:S04]  /*5010*/  SHF.L.U32 R3, R15, 0x1f, RZ ;  /* 0x0000001f0f037819 */ /* 0x008fc800000006ff */
[----:B------:R3:W4:Y:S03]  /*5020*/  SYNCS.PHASECHK.TRANS64.TRYWAIT P0, [R0+URZ+0x98], R3 ;  /* 0x00009803000075a7 */ /* 0x00072600080011ff */
[----:B----4-:R-:W-:Y:S05]  /*5030*/  @!P0 NANOSLEEP.SYNCS 0x989680 ;  /* 0x009896800000895d */ /* 0x010fea0003900000 */
[----:B------:R-:W4:Y:S02]  /*5040*/  @!P0 SYNCS.PHASECHK.TRANS64 P0, [R0+URZ+0x98], R3 ;  /* 0x00009803000085a7 */ /* 0x000f2400080010ff */
[----:B-12-4-:R-:W-:Y:S05]  /*5050*/  @P0 EXIT ;  /* 0x000000000000094d */ /* 0x016fea0003800000 */
[----:B------:R-:W-:Y:S05]  /*5060*/  BRA `(.L_x_91) ;  /* 0xfffffffc00e87947 */ /* 0x000fea000383ffff */
.L_x_76:
[----:B------:R-:W-:-:S06]  /*5070*/  UISETP.GE.AND UP0, UPT, UR17, 0x4, UPT ;  /* 0x000000041100788c */ /* 0x000fcc000bf06270 */
[----:B------:R-:W-:-:S13]  /*5080*/  PLOP3.LUT P0, PT, PT, PT, UP0, 0x80, 0x8 ;  /* 0x000000000008781c */ /* 0x000fda0003f0f008 */
[----:B------:R-:W-:Y:S05]  /*5090*/  @!P0 EXIT ;  /* 0x000000000000894d */ /* 0x000fea0003800000 */
[----:B------:R-:W-:Y:S01]  /*50a0*/  BAR.SYNC.DEFER_BLOCKING 0x6, 0xa0 ;  /* 0x0182800000007b1d */ /* 0x000fe20000010000 */
[C---:B------:R-:W-:Y:S01]  /*50b0*/  IMAD.SHL.U32 R2, R94.reuse, 0x20, RZ ;  /* 0x000000205e027824 */ /* 0x040fe200078e00ff */
[C---:B------:R-:W-:Y:S01]  /*50c0*/  SHF.L.U32 R37, R94.reuse, 0x10, RZ ;  /* 0x000000105e257819 */ /* 0x040fe200000006ff */
[C---:B------:R-:W-:Y:S01]  /*50d0*/  IMAD.SHL.U32 R93, R94.reuse, 0x4, RZ ;  /* 0x000000045e5d7824 */ /* 0x040fe200078e00ff */
[----:B------:R-:W-:Y:S01]  /*50e0*/  LOP3.LUT R95, R94, 0x60, RZ, 0xc0, !PT ;  /* 0x000000605e5f7812 */ /* 0x000fe200078ec0ff */
[----:B------:R-:W-:Y:S01]  /*50f0*/  HFMA2 R86, -RZ, RZ, 0, 0 ;  /* 0x00000000ff567431 */ /* 0x000fe200000001ff */
[----:B------:R-:W-:Y:S02]  /*5100*/  UMOV UR44, 0x400 ;  /* 0x00000400002c7882 */ /* 0x000fe40000000000 */
[----:B------:R-:W1:Y:S01]  /*5110*/  LDC.64 R78, c[0x0][0x8b0] ;  /* 0x00022c00ff4e7b82 */ /* 0x000e620000000a00 */
[----:B------:R-:W-:Y:S01]  /*5120*/  ULEA UR44, UR47, UR44, 0x18 ;  /* 0x0000002c2f2c7291 */ /* 0x000fe2000f8ec0ff */
[----:B------:R-:W-:Y:S01]  /*5130*/  LOP3.LUT R6, R2, 0xc0, RZ, 0xc0, !PT ;  /* 0x000000c002067812 */ /* 0x000fe200078ec0ff */
[----:B------:R-:W2:Y:S01]  /*5140*/  LDCU.64 UR6, c[0x0][0x890] ;  /* 0x00011200ff0677ac */ /* 0x000ea20008000a00 */
[----:B------:R-:W-:Y:S01]  /*5150*/  LOP3.LUT R92, R94, 0x2, RZ, 0xc0, !PT ;  /* 0x000000025e5c7812 */ /* 0x000fe200078ec0ff */
[----:B------:R-:W-:Y:S01]  /*5160*/  IMAD.MOV.U32 R90, RZ, RZ, 0x1 ;  /* 0x00000001ff5a7424 */ /* 0x000fe200078e00ff */
[----:B------:R-:W-:Y:S01]  /*5170*/  LOP3.LUT R93, R6, 0x18, R93, 0xf8, !PT ;  /* 0x00000018065d7812 */ /* 0x000fe200078ef85d */
[----:B------:R-:W-:Y:S01]  /*5180*/  UIADD3 UR4, UPT, UPT, UR44, 0x200, URZ ;  /* 0x000002002c047890 */ /* 0x000fe2000fffe0ff */
[----:B------:R-:W3:Y:S01]  /*5190*/  LDC.64 R76, c[0x0][0x8a8] ;  /* 0x00022a00ff4c7b82 */ /* 0x000ee20000000a00 */
[----:B------:R-:W-:Y:S01]  /*51a0*/  LOP3.LUT R37, R37, 0x600000, RZ, 0xc0, !PT ;  /* 0x0060000025257812 */ /* 0x000fe200078ec0ff */
[----:B------:R-:W-:Y:S01]  /*51b0*/  IMAD.MOV.U32 R36, RZ, RZ, RZ ;  /* 0x000000ffff247224 */ /* 0x000fe200078e00ff */
[----:B------:R-:W-:-:S02]  /*51c0*/  LOP3.LUT R93, R93, 0xf20, R2, 0xf8, !PT ;  /* 0x00000f205d5d7812 */ /* 0x000fc400078ef802 */
[----:B------:R-:W-:Y:S01]  /*51d0*/  CS2R R88, SRZ ;  /* 0x0000000000587805 */ /* 0x000fe2000001ff00 */
[----:B------:R-:W-:Y:S01]  /*51e0*/  IMAD.U32 R84, RZ, RZ, UR4 ;  /* 0x00000004ff547e24 */ /* 0x000fe2000f8e00ff */
[----:B------:R-:W-:Y:S01]  /*51f0*/  LOP3.LUT R94, R94, 0x4, RZ, 0xc0, !PT ;  /* 0x000000045e5e7812 */ /* 0x000fe200078ec0ff */
[----:B------:R-:W4:Y:S01]  /*5200*/  LDCU UR60, c[0x0][0x370] ;  /* 0x00006e00ff3c77ac */ /* 0x000f220008000800 */
[----:B------:R-:W4:Y:S02]  /*5210*/  LDS R0, [UR44+0x160] ;  /* 0x0001602cff007984 */ /* 0x000f240008000800 */
[----:B------:R-:W-:Y:S01]  /*5220*/  LEA R93, R93, R84, 0x1 ;  /* 0x000000545d5d7211 */ /* 0x000fe200078e08ff */
[----:B------:R-:W1:Y:S01]  /*5230*/  LDCU UR43, c[0x0][0xb0c] ;  /* 0x00016180ff2b77ac */ /* 0x000e620008000800 */
[----:B--2---:R-:W-:Y:S01]  /*5240*/  IMAD.U32 R97, RZ, RZ, UR6 ;  /* 0x00000006ff617e24 */ /* 0x004fe2000f8e00ff */
[----:B------:R-:W-:Y:S02]  /*5250*/  MOV R96, UR7 ;  /* 0x0000000700607c02 */ /* 0x000fe40008000f00 */
[--C-:B------:R-:W-:Y:S01]  /*5260*/  IMAD R92, R92, -0x10, R93.reuse ;  /* 0xfffffff05c5c7824 */ /* 0x100fe200078e025d */
[----:B------:R-:W2:Y:S01]  /*5270*/  LDCU UR39, c[0x0][0xb30] ;  /* 0x00016600ff2777ac */ /* 0x000ea20008000800 */
[----:B------:R-:W-:Y:S01]  /*5280*/  IMAD R91, R94, -0x10, R93 ;  /* 0xfffffff05e5b7824 */ /* 0x000fe200078e025d */
[----:B------:R-:W1:Y:S01]  /*5290*/  LDCU.64 UR54, c[0x0][0x888] ;  /* 0x00011100ff3677ac */ /* 0x000e620008000a00 */
[----:B------:R-:W1:Y:S01]  /*52a0*/  LDCU.64 UR40, c[0x0][0xb28] ;  /* 0x00016500ff2877ac */ /* 0x000e620008000a00 */
[----:B------:R-:W1:Y:S01]  /*52b0*/  LDCU.128 UR56, c[0x0][0xb10] ;  /* 0x00016200ff3877ac */ /* 0x000e620008000c00 */
[----:B------:R-:W1:Y:S01]  /*52c0*/  LDCU UR53, c[0x0][0x374] ;  /* 0x00006e80ff3577ac */ /* 0x000e620008000800 */
[----:B------:R-:W-:Y:S01]  /*52d0*/  UMOV UR52, URZ ;  /* 0x000000ff00347c82 */ /* 0x000fe20008000000 */
[----:B------:R-:W-:Y:S01]  /*52e0*/  UMOV UR46, URZ ;  /* 0x000000ff002e7c82 */ /* 0x000fe20008000000 */
[----:B-1234-:R-:W-:-:S07]  /*52f0*/  IMAD.IADD R37, R0, 0x1, R37 ;  /* 0x0000000100257824 */ /* 0x01efce00078e0225 */
.L_x_135:
[----:B------:R-:W-:Y:S02]  /*5300*/  LEA R3, R86, UR44, 0x3 ;  /* 0x0000002c56037c11 */ /* 0x000fe4000f8e18ff */
[----:B------:R-:W-:Y:S02]  /*5310*/  SHF.L.U32 R0, R88, 0x1f, RZ ;  /* 0x0000001f58007819 */ /* 0x000fe400000006ff */
[----:B------:R-:W-:Y:S02]  /*5320*/  LEA R5, R86, UR44, 0x4 ;  /* 0x0000002c56057c11 */ /* 0x000fe4000f8e20ff */
[----:B-1----:R-:W1:Y:S02]  /*5330*/  SYNCS.PHASECHK.TRANS64.TRYWAIT P0, [R3+URZ+0xb0], R0 ;  /* 0x0000b000030075a7 */ /* 0x002e6400080011ff */
[----:B-12---:R-:W-:Y:S05]  /*5340*/  @!P0 BRA `(.L_x_92) ;  /* 0x0000004c001c8947 */ /* 0x006fea0003800000 */
.L_x_187:
        /* <DEDUP_REMOVED lines=11> */
[----:B------:R-:W-:Y:S01]  /*5400*/  PLOP3.LUT P0, PT, PT, PT, UP1, 0x80, 0x8 ;  /* 0x000000000008781c */ /* 0x000fe20003f0f018 */
[----:B------:R-:W-:Y:S11]  /*5410*/  UP2UR UR62, UPR, URZ, 0x2 ;  /* 0x00000002ff3e7883 */ /* 0x000ff60008000000 */
[----:B------:R-:W-:Y:S01]  /*5420*/  @!UPT UIADD3 URZ, UPT, UPT, URZ, URZ, URZ ;  /* 0x000000fffffff290 */ /* 0x000fe2000fffe0ff */
[----:B-1----:R-:W-:Y:S02]  /*5430*/  @P0 SHF.R.U32.HI R0, RZ, 0x10, R5 ;  /* 0x00000010ff000819 */ /* 0x002fe40000011605 */
        /* <DEDUP_REMOVED lines=12> */
[----:B------:R-:W2:Y:S01]  /*5500*/  LDCU UR12, c[0x0][0xb20] ;  /* 0x00016400ff0c77ac */ /* 0x000ea20008000800 */
[----:B------:R-:W-:Y:S02]  /*5510*/  UIMAD.WIDE.U32 UR4, UR53, UR59, URZ ;  /* 0x0000003b350472a5 */ /* 0x000fe4000f8e00ff */
[----:B------:R-:W-:Y:S02]  /*5520*/  UIMAD.WIDE.U32 UR6, UR60, UR56, URZ ;  /* 0x000000383c0672a5 */ /* 0x000fe4000f8e00ff */
[----:B------:R-:W-:Y:S02]  /*5530*/  UISETP.NE.AND UP0, UPT, UR58, 0x1, UPT ;  /* 0x000000013a00788c */ /* 0x000fe4000bf05270 */
[----:B------:R-:W-:Y:S02]  /*5540*/  UIMAD.WIDE.U32 UR8, UR37, UR59, URZ ;  /* 0x0000003b250872a5 */ /* 0x000fe4000f8e00ff */
[----:B------:R-:W-:Y:S02]  /*5550*/  UIMAD.WIDE.U32 UR10, UR38, UR56, URZ ;  /* 0x00000038260a72a5 */ /* 0x000fe4000f8e00ff */
[----:B------:R-:W-:Y:S02]  /*5560*/  UISETP.NE.AND UP1, UPT, UR43, 0x1, UPT ;  /* 0x000000012b00788c */ /* 0x000fe4000bf25270 */
[----:B------:R-:W-:Y:S01]  /*5570*/  UISETP.NE.AND UP2, UPT, UR42, 0x1, UPT ;  /* 0x000000012a00788c */ /* 0x000fe2000bf45270 */
[----:B------:R-:W-:Y:S02]  /*5580*/  UMOV UR4, UR5 ;  /* 0x0000000500047c82 */ /* 0x000fe40008000000 */
[----:B--2---:R-:W-:Y:S03]  /*5590*/  USHF.R.U32.HI UR5, URZ, UR12, UR4 ;  /* 0x0000000cff057299 */ /* 0x004fe60008011604 */
[----:B------:R-:W-:Y:S02]  /*55a0*/  UMOV UR4, UR7 ;  /* 0x0000000700047c82 */ /* 0x000fe40008000000 */
[----:B------:R-:W-:Y:S02]  /*55b0*/  USHF.R.U32.HI UR7, URZ, UR57, UR4 ;  /* 0x00000039ff077299 */ /* 0x000fe40008011604 */
[----:B------:R-:W-:Y:S02]  /*55c0*/  USEL UR4, UR53, UR5, !UP0 ;  /* 0x0000000535047287 */ /* 0x000fe4000c000000 */
[----:B------:R-:W-:Y:S01]  /*55d0*/  USEL UR7, UR60, UR7, !UP1 ;  /* 0x000000073c077287 */ /* 0x000fe2000c800000 */
[----:B------:R-:W-:Y:S01]  /*55e0*/  UMOV UR5, UR9 ;  /* 0x0000000900057c82 */ /* 0x000fe20008000000 */
[----:B------:R-:W-:Y:S02]  /*55f0*/  UIMAD.WIDE.U32 UR8, UR4, UR40, URZ ;  /* 0x00000028040872a5 */ /* 0x000fe4000f8e00ff */
[----:B------:R-:W-:Y:S03]  /*5600*/  USHF.R.U32.HI UR6, URZ, UR12, UR5 ;  /* 0x0000000cff067299 */ /* 0x000fe60008011605 */
[----:B------:R-:W-:Y:S01]  /*5610*/  UMOV UR5, UR11 ;  /* 0x0000000b00057c82 */ /* 0x000fe20008000000 */
[----:B------:R-:W-:Y:S02]  /*5620*/  UIMAD.WIDE.U32 UR10, UR7, UR40, URZ ;  /* 0x00000028070a72a5 */ /* 0x000fe4000f8e00ff */
[----:B------:R-:W-:Y:S02]  /*5630*/  USHF.R.U32.HI UR12, URZ, UR57, UR5 ;  /* 0x00000039ff0c7299 */ /* 0x000fe40008011605 */
[----:B------:R-:W-:Y:S01]  /*5640*/  USEL UR6, UR37, UR6, !UP0 ;  /* 0x0000000625067287 */ /* 0x000fe2000c000000 */
[----:B------:R-:W-:Y:S02]  /*5650*/  UMOV UR5, UR9 ;  /* 0x0000000900057c82 */ /* 0x000fe40008000000 */
[----:B------:R-:W-:Y:S01]  /*5660*/  UMOV UR10, UR11 ;  /* 0x0000000b000a7c82 */ /* 0x000fe20008000000 */
[----:B------:R-:W-:Y:S02]  /*5670*/  @UP2 USHF.R.U32.HI UR4, URZ, UR41, UR5 ;  /* 0x00000029ff042299 */ /* 0x000fe40008011605 */
[----:B------:R-:W-:Y:S02]  /*5680*/  @UP2 USHF.R.U32.HI UR7, URZ, UR41, UR10 ;  /* 0x00000029ff072299 */ /* 0x000fe4000801160a */
[----:B------:R-:W-:Y:S02]  /*5690*/  UIMAD UR4, UR42, UR4, URZ ;  /* 0x000000042a0472a4 */ /* 0x000fe4000f8e02ff */
        /* <DEDUP_REMOVED lines=8> */
[----:B------:R-:W-:Y:S02]  /*5720*/  USEL UR11, UR6, UR4, !UP2 ;  /* 0x00000004060b7287 */ /* 0x000fe4000d000000 */
[----:B------:R-:W-:Y:S02]  /*5730*/  UIADD3 UR8, UPT, UPT, -UR5, URZ, URZ ;  /* 0x000000ff05087290 */ /* 0x000fe4000fffe1ff */
[----:B------:R-:W-:Y:S01]  /*5740*/  UIADD3 UR10, UPT, UPT, -UR11, URZ, URZ ;  /* 0x000000ff0b0a7290 */ /* 0x000fe2000fffe1ff */
[----:B------:R-:W-:Y:S01]  /*5750*/  @!UP0 UMOV UR4, UR9 ;  /* 0x0000000900048c82 */ /* 0x000fe20008000000 */
[----:B------:R-:W-:Y:S02]  /*5760*/  UIADD3 UR9, UPT, UPT, -UR6, URZ, URZ ;  /* 0x000000ff06097290 */ /* 0x000fe4000fffe1ff */
[----:B------:R-:W-:Y:S02]  /*5770*/  @!UP0 USHF.R.U32.HI UR4, URZ, UR41, UR4 ;  /* 0x00000029ff048299 */ /* 0x000fe40008011604 */
[----:B------:R-:W-:Y:S02]  /*5780*/  UIMAD UR10, UR42, UR10, UR6 ;  /* 0x0000000a2a0a72a4 */ /* 0x000fe4000f8e0206 */
[----:B------:R-:W-:Y:S04]  /*5790*/  @!UP0 USEL UR4, UR5, UR4, !UP2 ;  /* 0x0000000405048287 */ /* 0x000fe8000d000000 */
[----:B------:R-:W-:Y:S02]  /*57a0*/  @!UP0 UIMAD UR10, UR7, UR10, UR4 ;  /* 0x0000000a070a82a4 */ /* 0x000fe4000f8e0204 */
[----:B------:R-:W-:Y:S02]  /*57b0*/  @!UP0 UIADD3 UR11, UPT, UPT, UR11, -UR4, URZ ;  /* 0x800000040b0b8290 */ /* 0x000fe4000fffe0ff */
[----:B------:R-:W-:Y:S02]  /*57c0*/  UIMAD UR7, UR43, UR8, UR38 ;  /* 0x000000082b0772a4 */ /* 0x000fe4000f8e0226 */
[----:B------:R-:W-:Y:S02]  /*57d0*/  @!UP0 UIMAD UR6, UR11, UR42, UR5 ;  /* 0x0000002a0b0682a4 */ /* 0x000fe4000f8e0205 */
[----:B------:R-:W-:Y:S01]  /*57e0*/  UIMAD UR4, UR58, UR9, UR37 ;  /* 0x000000093a0472a4 */ /* 0x000fe2000f8e0225 */
[----:B------:R-:W-:Y:S02]  /*57f0*/  @!UP0 UMOV UR5, UR10 ;  /* 0x0000000a00058c82 */ /* 0x000fe40008000000 */
[----:B------:R-:W-:Y:S02]  /*5800*/  UIMAD UR38, UR5, UR43, UR7 ;  /* 0x0000002b052672a4 */ /* 0x000fe4000f8e0207 */
[----:B------:R-:W-:Y:S11]  /*5810*/  UIMAD UR37, UR6, UR58, UR4 ;  /* 0x0000003a062572a4 */ /* 0x000ff6000f8e0204 */
[----:B------:R-:W-:Y:S01]  /*5820*/  @!UPT UIADD3 URZ, UPT, UPT, URZ, URZ, URZ ;  /* 0x000000fffffff290 */ /* 0x000fe2000fffe0ff */
.L_x_93:
[----:B------:R-:W-:Y:S01]  /*5830*/  UISETP.NE.AND UP0, UPT, UR39, 0x1, UPT ;  /* 0x000000012700788c */ /* 0x000fe2000bf05270 */
[----:B------:R-:W-:Y:S01]  /*5840*/  LOP3.LUT P0, RZ, R84, 0x1b0, RZ, 0xc0, !PT ;  /* 0x000001b054ff7812 */ /* 0x000fe2000780c0ff */
[----:B------:R-:W-:Y:S01]  /*5850*/  USHF.L.U32 UR50, UR16, 0x7, URZ ;  /* 0x0000000710327899 */ /* 0x000fe200080006ff */
[----:B------:R-:W-:Y:S01]  /*5860*/  BSSY.RECONVERGENT B6, `(.L_x_94) ;  /* 0x0000034000067945 */ /* 0x000fe20003800200 */
[----:B------:R-:W-:Y:S01]  /*5870*/  USHF.L.U32 UR49, UR20, 0x7, URZ ;  /* 0x0000000714317899 */ /* 0x000fe200080006ff */
[----:B------:R-:W-:Y:S06]  /*5880*/  IADD3 R86, PT, PT, R86, 0x1, RZ ;  /* 0x0000000156567810 */ /* 0x000fec0007ffe0ff */
[----:B------:R-:W2:Y:S01]  /*5890*/  @!UP0 LDCU.128 UR12, c[0x0][0xb10] ;  /* 0x00016200ff0c87ac */ /* 0x000ea20008000c00 */
[----:B------:R-:W3:Y:S01]  /*58a0*/  @!UP0 LDCU UR5, c[0x0][0xb0c] ;  /* 0x00016180ff0587ac */ /* 0x000ee20008000800 */
[----:B------:R-:W4:Y:S01]  /*58b0*/  @!UP0 LDCU UR10, c[0x0][0xb20] ;  /* 0x00016400ff0a87ac */ /* 0x000f220008000800 */
[----:B--2---:R-:W-:Y:S02]  /*58c0*/  UIMAD.WIDE.U32 UR8, UR38, UR12, URZ ;  /* 0x0000000c260872a5 */ /* 0x004fe4000f8e00ff */
[----:B------:R-:W-:Y:S02]  /*58d0*/  UIMAD.WIDE.U32 UR6, UR37, UR15, URZ ;  /* 0x0000000f250672a5 */ /* 0x000fe4000f8e00ff */
[----:B------:R-:W-:Y:S03]  /*58e0*/  @!UP0 UISETP.NE.AND UP1, UPT, UR14, 0x1, UPT ;  /* 0x000000010e00888c */ /* 0x000fe6000bf25270 */
[----:B------:R-:W-:Y:S01]  /*58f0*/  @!UP0 UMOV UR4, UR9 ;  /* 0x0000000900048c82 */ /* 0x000fe20008000000 */
[----:B---3--:R-:W-:Y:S02]  /*5900*/  @!UP0 UISETP.NE.AND UP2, UPT, UR5, 0x1, UPT ;  /* 0x000000010500888c */ /* 0x008fe4000bf45270 */
[----:B------:R-:W-:Y:S01]  /*5910*/  @!UP0 USHF.R.U32.HI UR4, URZ, UR13, UR4 ;  /* 0x0000000dff048299 */ /* 0x000fe20008011604 */
[----:B------:R-:W-:Y:S02]  /*5920*/  @!UP0 UMOV UR6, UR7 ;  /* 0x0000000700068c82 */ /* 0x000fe40008000000 */
[----:B----4-:R-:W-:Y:S02]  /*5930*/  @!UP0 USHF.R.U32.HI UR6, URZ, UR10, UR6 ;  /* 0x0000000aff068299 */ /* 0x010fe40008011606 */
[----:B------:R-:W-:Y:S02]  /*5940*/  @!UP0 USEL UR7, UR38, UR4, !UP2 ;  /* 0x0000000426078287 */ /* 0x000fe4000d000000 */
[----:B------:R-:W-:Y:S04]  /*5950*/  @!UP0 USEL UR6, UR37, UR6, !UP1 ;  /* 0x0000000625068287 */ /* 0x000fe8000c800000 */
[----:B------:R-:W-:Y:S02]  /*5960*/  @!UP0 UIADD3 UR4, UPT, UPT, -UR7, UR6, URZ ;  /* 0x0000000607048290 */ /* 0x000fe4000fffe1ff */
[----:B------:R-:W-:Y:S02]  /*5970*/  @!UP0 UIADD3 UR6, UPT, UPT, UR7, -UR6, URZ ;  /* 0x8000000607068290 */ /* 0x000fe4000fffe0ff */
[----:B------:R-:W-:Y:S02]  /*5980*/  @!UP0 UIMAD UR38, UR4, UR5, UR38 ;  /* 0x00000005042682a4 */ /* 0x000fe4000f8e0226 */
[----:B------:R-:W-:Y:S01]  /*5990*/  @!UP0 UIMAD UR37, UR6, UR14, UR37 ;  /* 0x0000000e062582a4 */ /* 0x000fe2000f8e0225 */
[----:B------:R-:W-:Y:S11]  /*59a0*/  @!P0 BRA `(.L_x_95) ;  /* 0x00000000007c8947 */ /* 0x000ff60003800000 */
[----:B------:R-:W2:Y:S01]  /*59b0*/  LDCU.64 UR8, c[0x4][0x80] ;  /* 0x01001000ff0877ac */ /* 0x000ea20008000a00 */
[----:B------:R-:W-:Y:S01]  /*59c0*/  MOV R2, 0x0 ;  /* 0x0000000000027802 */ /* 0x000fe20000000f00 */
[----:B------:R-:W-:Y:S02]  /*59d0*/  HFMA2 R12, -RZ, RZ, 0, 5.9604644775390625e-08 ;  /* 0x00000001ff0c7431 */ /* 0x000fe400000001ff */
[----:B------:R-:W-:Y:S01]  /*59e0*/  IMAD.MOV.U32 R8, RZ, RZ, 0x70 ;  /* 0x00000070ff087424 */ /* 0x000fe200078e00ff */
[----:B------:R3:W4:Y:S01]  /*59f0*/  LDC.64 R14, c[0x4][R2] ;  /* 0x01000000020e7b82 */ /* 0x0007220000000a00 */
[----:B------:R-:W1:Y:S01]  /*5a00*/  LDCU.64 UR6, c[0x4][0x88] ;  /* 0x01001100ff0677ac */ /* 0x000e620008000a00 */
[----:B------:R-:W-:Y:S01]  /*5a10*/  IMAD.MOV.U32 R13, RZ, RZ, RZ ;  /* 0x000000ffff0d7224 */ /* 0x000fe200078e00ff */
[----:B------:R-:W1:Y:S01]  /*5a20*/  LDCU.64 UR4, c[0x4][0x8] ;  /* 0x01000100ff0477ac */ /* 0x000e620008000a00 */
[----:B--2---:R-:W-:Y:S01]  /*5a30*/  MOV R5, UR9 ;  /* 0x0000000900057c02 */ /* 0x004fe20008000f00 */
[----:B------:R-:W-:Y:S01]  /*5a40*/  IMAD.U32 R4, RZ, RZ, UR8 ;  /* 0x00000008ff047e24 */ /* 0x000fe2000f8e00ff */
[----:B-1----:R-:W-:Y:S01]  /*5a50*/  MOV R7, UR7 ;  /* 0x0000000700077c02 */ /* 0x002fe20008000f00 */
[----:B------:R-:W-:Y:S01]  /*5a60*/  IMAD.U32 R6, RZ, RZ, UR6 ;  /* 0x00000006ff067e24 */ /* 0x000fe2000f8e00ff */
[----:B------:R-:W-:Y:S01]  /*5a70*/  MOV R11, UR5 ;  /* 0x00000005000b7c02 */ /* 0x000fe20008000f00 */
[----:B------:R-:W-:Y:S02]  /*5a80*/  IMAD.U32 R10, RZ, RZ, UR4 ;  /* 0x00000004ff0a7e24 */ /* 0x000fe4000f8e00ff */
[----:B------:R-:W-:Y:S07]  /*5a90*/  LEPC R20, `(.L_x_96) ;  /* 0x000000001014794e */ /* 0x000fee0000000000 */
[----:B---345:R-:W-:Y:S05]  /*5aa0*/  CALL.ABS.NOINC R14 ;  /* 0x000000000e007343 */ /* 0x038fea0003c00000 */
.L_x_96:
[----:B------:R-:W1:Y:S01]  /*5ab0*/  LDCU.64 UR8, c[0x4][0x80] ;  /* 0x01001000ff0877ac */ /* 0x000e620008000a00 */
[----:B------:R-:W2:Y:S01]  /*5ac0*/  LDC.64 R2, c[0x4][R2] ;  /* 0x0100000002027b82 */ /* 0x000ea20000000a00 */
[----:B------:R-:W-:Y:S02]  /*5ad0*/  HFMA2 R12, -RZ, RZ, 0, 5.9604644775390625e-08 ;  /* 0x00000001ff0c7431 */ /* 0x000fe400000001ff */
[----:B------:R-:W-:Y:S02]  /*5ae0*/  IMAD.MOV.U32 R8, RZ, RZ, 0x70 ;  /* 0x00000070ff087424 */ /* 0x000fe400078e00ff */
[----:B------:R-:W-:Y:S01]  /*5af0*/  IMAD.MOV.U32 R13, RZ, RZ, RZ ;  /* 0x000000ffff0d7224 */ /* 0x000fe200078e00ff */
[----:B------:R-:W3:Y:S01]  /*5b00*/  LDCU.64 UR6, c[0x4][0x88] ;  /* 0x01001100ff0677ac */ /* 0x000ee20008000a00 */
[----:B------:R-:W4:Y:S01]  /*5b10*/  LDCU.64 UR4, c[0x4][0x8] ;  /* 0x01000100ff0477ac */ /* 0x000f220008000a00 */
[----:B-1----:R-:W-:Y:S02]  /*5b20*/  MOV R4, UR8 ;  /* 0x0000000800047c02 */ /* 0x002fe40008000f00 */
[----:B------:R-:W-:Y:S02]  /*5b30*/  MOV R5, UR9 ;  /* 0x0000000900057c02 */ /* 0x000fe40008000f00 */
[----:B---3--:R-:W-:Y:S01]  /*5b40*/  MOV R7, UR7 ;  /* 0x0000000700077c02 */ /* 0x008fe20008000f00 */
[----:B------:R-:W-:Y:S01]  /*5b50*/  IMAD.U32 R6, RZ, RZ, UR6 ;  /* 0x00000006ff067e24 */ /* 0x000fe2000f8e00ff */
[----:B----4-:R-:W-:Y:S01]  /*5b60*/  MOV R11, UR5 ;  /* 0x00000005000b7c02 */ /* 0x010fe20008000f00 */
[----:B------:R-:W-:Y:S02]  /*5b70*/  IMAD.U32 R10, RZ, RZ, UR4 ;  /* 0x00000004ff0a7e24 */ /* 0x000fe4000f8e00ff */
[----:B------:R-:W-:Y:S07]  /*5b80*/  LEPC R20, `(.L_x_95) ;  /* 0x000000001014794e */ /* 0x000fee0000000000 */
[----:B--2---:R-:W-:Y:S05]  /*5b90*/  CALL.ABS.NOINC R2 ;  /* 0x0000000002007343 */ /* 0x004fea0003c00000 */
.L_x_95:
[----:B------:R-:W-:Y:S05]  /*5ba0*/  BSYNC.RECONVERGENT B6 ;  /* 0x0000000000067941 */ /* 0x000fea0003800200 */
.L_x_94:
[----:B------:R-:W-:Y:S02]  /*5bb0*/  R2UR UR6, R83 ;  /* 0x00000000530672ca */ /* 0x000fe400000e0000 */
[----:B------:R-:W-:Y:S02]  /*5bc0*/  R2UR UR5, R97 ;  /* 0x00000000610572ca */ /* 0x000fe400000e0000 */
[----:B------:R-:W-:Y:S02]  /*5bd0*/  R2UR UR4, R96 ;  /* 0x00000000600472ca */ /* 0x000fe400000e0000 */
[----:B------:R-:W-:Y:S02]  /*5be0*/  ISETP.NE.U32.AND P4, PT, R78, RZ, PT ;  /* 0x000000ff4e00720c */ /* 0x000fe40003f85070 */
[----:B------:R-:W-:Y:S02]  /*5bf0*/  ISETP.NE.U32.AND P2, PT, RZ, UR54, PT ;  /* 0x00000036ff007c0c */ /* 0x000fe4000bf45070 */
[----:B------:R-:W-:Y:S02]  /*5c00*/  ISETP.NE.AND.EX P4, PT, R79, RZ, PT, P4 ;  /* 0x000000ff4f00720c */ /* 0x000fe40003f85340 */
[----:B------:R-:W-:Y:S01]  /*5c10*/  ISETP.NE.AND.EX P2, PT, RZ, UR55, PT, P2 ;  /* 0x00000037ff007c0c */ /* 0x000fe2000bf45320 */
[----:B------:R-:W-:Y:S02]  /*5c20*/  UISETP.NE.AND UP2, UPT, UR6, URZ, UPT ;  /* 0x000000ff0600728c */ /* 0x000fe4000bf45270 */
[----:B------:R-:W-:Y:S04]  /*5c30*/  UISETP.NE.U32.AND UP0, UPT, UR5, URZ, UPT ;  /* 0x000000ff0500728c */ /* 0x000fe8000bf05070 */
[----:B------:R-:W-:Y:S01]  /*5c40*/  UISETP.NE.AND.EX UP1, UPT, UR4, URZ, UPT, UP0 ;  /* 0x000000ff0400728c */ /* 0x000fe2000bf25300 */
[----:B------:R-:W-:Y:S01]  /*5c50*/  PLOP3.LUT P1, PT, PT, PT, UP2, 0x80, 0x8 ;  /* 0x000000000008781c */ /* 0x000fe20003f2f028 */
[----:B------:R-:W-:Y:S03]  /*5c60*/  UPLOP3.LUT UP0, UPT, UPT, UPT, UPT, 0x40, 0x4 ;  /* 0x000000000004789c */ /* 0x000fe60003f0e870 */
[----:B------:R-:W-:Y:S06]  /*5c70*/  @UP2 UPLOP3.LUT UP0, UPT, UPT, UPT, UP1, 0x80, 0x8 ;  /* 0x000000000008289c */ /* 0x000fec0003f0f010 */
[----:B------:R-:W-:Y:S01]  /*5c80*/  PLOP3.LUT P0, PT, PT, PT, UP0, 0x80, 0x8 ;  /* 0x000000000008781c */ /* 0x000fe20003f0f008 */
[----:B------:R-:W-:Y:S01]  /*5c90*/  @!UPT UIADD3 URZ, UPT, UPT, URZ, URZ, URZ ;  /* 0x000000fffffff290 */ /* 0x000fe2000fffe0ff */
[----:B------:R-:W-:Y:S11]  /*5ca0*/  BRA.U !UP1, `(.L_x_97) ;  /* 0x0000000109407547 */ /* 0x000ff6000b800000 */
[----:B------:R-:W-:Y:S01]  /*5cb0*/  UISETP.NE.U32.AND UP0, UPT, UR54, URZ, UPT ;  /* 0x000000ff3600728c */ /* 0x000fe2000bf05070 */
[----:B------:R-:W-:Y:S01]  /*5cc0*/  R2UR UR6, R97 ;  /* 0x00000000610672ca */ /* 0x000fe200000e0000 */
[----:B------:R-:W2:Y:S01]  /*5cd0*/  LDCU.64 UR8, c[0x0][0x358] ;  /* 0x00006b00ff0877ac */ /* 0x000ea20008000a00 */
[----:B------:R-:W-:Y:S02]  /*5ce0*/  HFMA2 R80, -RZ, RZ, 0, 5.9604644775390625e-08 ;  /* 0x00000001ff507431 */ /* 0x000fe400000001ff */
[----:B-1----:R-:W-:Y:S01]  /*5cf0*/  IMAD.MOV.U32 R0, RZ, RZ, 0x1 ;  /* 0x00000001ff007424 */ /* 0x002fe200078e00ff */
[----:B------:R-:W-:Y:S06]  /*5d00*/  UISETP.NE.AND.EX UP0, UPT, UR55, URZ, UPT, UP0 ;  /* 0x000000ff3700728c */ /* 0x000fec000bf05300 */
[----:B------:R-:W-:Y:S05]  /*5d10*/  PLOP3.LUT P3, PT, PT, PT, UP0, 0x80, 0x8 ;  /* 0x000000000008781c */ /* 0x000fea0003f6f008 */
[----:B------:R-:W1:Y:S01]  /*5d20*/  @UP0 LDCU.64 UR4, c[0x0][0x888] ;  /* 0x00011100ff0407ac */ /* 0x000e620008000a00 */
[----:B------:R-:W-:Y:S07]  /*5d30*/  @UP0 UIMAD UR6, UR36, UR6, URZ ;  /* 0x00000006240602a4 */ /* 0x000fee000f8e02ff */
[----:B------:R-:W-:Y:S01]  /*5d40*/  @!P3 PRMT R80, R0, 0x7610, R80 ;  /* 0x000076100050b816 */ /* 0x000fe20000000050 */
[----:B-1----:R-:W-:Y:S06]  /*5d50*/  @UP0 UIMAD.WIDE UR4, UR6, 0x4, UR4 ;  /* 0x00000004060408a5 */ /* 0x002fec000f8e0204 */
[----:B------:R-:W-:Y:S02]  /*5d60*/  IMAD.U32 R2, RZ, RZ, UR4 ;  /* 0x00000004ff027e24 */ /* 0x000fe4000f8e00ff */
[----:B------:R-:W-:Y:S03]  /*5d70*/  IMAD.U32 R3, RZ, RZ, UR5 ;  /* 0x00000005ff037e24 */ /* 0x000fe6000f8e00ff */
[----:B------:R-:W1:Y:S02]  /*5d80*/  @!UP0 LDCU UR4, c[0x0][0x880] ;  /* 0x00011000ff0487ac */ /* 0x000e640008000800 */
[----:B--2--5:R2:W5:Y:S02]  /*5d90*/  @P3 LDG.E R41, desc[UR8][R2.64] ;  /* 0x0000000802293981 */ /* 0x024564000c1e1900 */
[----:B-12---:R-:W-:Y:S02]  /*5da0*/  @!P3 MOV R41, UR4 ;  /* 0x000000040029bc02 */ /* 0x006fe40008000f00 */
.L_x_97:
[----:B------:R-:W-:Y:S05]  /*5db0*/  @!P4 BRA `(.L_x_98) ;  /* 0x000000000024c947 */ /* 0x000fea0003800000 */
[----:B------:R-:W-:Y:S01]  /*5dc0*/  ISETP.NE.U32.AND P3, PT, R76, RZ, PT ;  /* 0x000000ff4c00720c */ /* 0x000fe20003f65070 */
[----:B------:R-:W2:Y:S03]  /*5dd0*/  LDCU.64 UR4, c[0x0][0x358] ;  /* 0x00006b00ff0477ac */ /* 0x000ea60008000a00 */
[----:B------:R-:W-:Y:S11]  /*5de0*/  ISETP.NE.AND.EX P3, PT, R77, RZ, PT, P3 ;  /* 0x000000ff4d00720c */ /* 0x000ff60003f65330 */
[----:B------:R-:W-:Y:S02]  /*5df0*/  @!UPT UIADD3 URZ, UPT, UPT, URZ, URZ, URZ ;  /* 0x000000fffffff290 */ /* 0x000fe4000fffe0ff */
[----:B------:R-:W3:Y:S01]  /*5e00*/  @P3 LDC.64 R2, c[0x0][0x8a8] ;  /* 0x00022a00ff023b82 */ /* 0x000ee20000000a00 */
[----:B-1----:R-:W-:Y:S04]  /*5e10*/  @P3 IMAD R0, R78, UR36, RZ ;  /* 0x000000244e003c24 */ /* 0x002fe8000f8e02ff */
[----:B---3--:R-:W-:Y:S05]  /*5e20*/  @P3 IMAD.WIDE R2, R0, 0x4, R2 ;  /* 0x0000000400023825 */ /* 0x008fea00078e0202 */
[----:B--2--5:R2:W5:Y:S02]  /*5e30*/  @P3 LDG.E R38, desc[UR4][R2.64] ;  /* 0x0000000402263981 */ /* 0x024564000c1e1900 */
[----:B--2---:R-:W3:Y:S02]  /*5e40*/  @!P3 LDC R38, c[0x0][0x8a0] ;  /* 0x00022800ff26bb82 */ /* 0x004ee40000000800 */
.L_x_98:
[----:B-----5:R-:W-:Y:S01]  /*5e50*/  FSETP.NEU.AND P3, PT, R41, RZ, PT ;  /* 0x000000ff2900720b */ /* 0x020fe20003f6d000 */
[----:B------:R-:W-:Y:S01]  /*5e60*/  BSSY B1, `(.L_x_99) ;  /* 0x0000039000017945 */ /* 0x000fe20003800000 */
[----:B------:R-:W-:Y:S01]  /*5e70*/  SEL R3, RZ, 0xffffffff, P2 ;  /* 0xffffffffff037807 */ /* 0x000fe20001000000 */
[----:B------:R-:W-:Y:S01]  /*5e80*/  IMAD.MOV.U32 R47, RZ, RZ, 0x1 ;  /* 0x00000001ff2f7424 */ /* 0x000fe200078e00ff */
[----:B------:R-:W-:Y:S01]  /*5e90*/  @P1 LOP3.LUT P2, RZ, R80, 0xff, RZ, 0xc0, !PT ;  /* 0x000000ff50ff1812 */ /* 0x000fe2000784c0ff */
[----:B------:R-:W-:Y:S01]  /*5ea0*/  IMAD R39, R36, 0x80, R37 ;  /* 0x0000008024277824 */ /* 0x000fe200078e0225 */
[----:B------:R-:W-:Y:S01]  /*5eb0*/  @P1 SEL R2, RZ, 0xffffffff, P3 ;  /* 0xffffffffff021807 */ /* 0x000fe20001800000 */
[----:B------:R-:W-:Y:S01]  /*5ec0*/  IMAD R87, R94, -0x10, R92 ;  /* 0xfffffff05e577824 */ /* 0x000fe200078e025c */
[----:B------:R-:W-:Y:S01]  /*5ed0*/  LOP3.LUT R90, R90, 0x1, RZ, 0x3c, !PT ;  /* 0x000000015a5a7812 */ /* 0x000fe200078e3cff */
[----:B------:R-:W-:Y:S01]  /*5ee0*/  IMAD.MOV.U32 R46, RZ, RZ, RZ ;  /* 0x000000ffff2e7224 */ /* 0x000fe200078e00ff */
[----:B------:R-:W-:Y:S02]  /*5ef0*/  @P0 SEL R2, R3, R2, !P2 ;  /* 0x0000000203020207 */ /* 0x000fe40005000000 */
[----:B------:R-:W-:Y:S02]  /*5f00*/  CS2R R74, SRZ ;  /* 0x00000000004a7805 */ /* 0x000fe4000001ff00 */
[----:B------:R-:W-:Y:S02]  /*5f10*/  LEA R99, R36, UR44, 0x3 ;  /* 0x0000002c24637c11 */ /* 0x000fe4000f8e18ff */
[----:B------:R-:W-:Y:S02]  /*5f20*/  CS2R R72, SRZ ;  /* 0x0000000000487805 */ /* 0x000fe4000001ff00 */
[----:B------:R-:W-:Y:S02]  /*5f30*/  @P1 LOP3.LUT R2, R2, 0x1, RZ, 0xc0, !PT ;  /* 0x0000000102021812 */ /* 0x000fe400078ec0ff */
[----:B------:R-:W-:Y:S02]  /*5f40*/  CS2R R66, SRZ ;  /* 0x0000000000427805 */ /* 0x000fe4000001ff00 */
[----:B-1----:R-:W-:Y:S02]  /*5f50*/  SHF.L.U32 R0, R89, 0x1f, RZ ;  /* 0x0000001f59007819 */ /* 0x002fe400000006ff */
[----:B------:R-:W-:Y:S02]  /*5f60*/  CS2R R64, SRZ ;  /* 0x0000000000407805 */ /* 0x000fe4000001ff00 */
[----:B------:R-:W-:Y:S02]  /*5f70*/  ISETP.NE.U32.OR P5, PT, R2, 0x1, !P1 ;  /* 0x000000010200780c */ /* 0x000fe40004fa5470 */
[----:B------:R-:W-:Y:S02]  /*5f80*/  CS2R R58, SRZ ;  /* 0x00000000003a7805 */ /* 0x000fe4000001ff00 */
[----:B------:R-:W-:Y:S02]  /*5f90*/  PLOP3.LUT P2, PT, PT, PT, UP1, 0x80, 0x8 ;  /* 0x000000000008781c */ /* 0x000fe40003f4f018 */
[----:B------:R-:W-:Y:S02]  /*5fa0*/  CS2R R56, SRZ ;  /* 0x0000000000387805 */ /* 0x000fe4000001ff00 */
[----:B------:R-:W-:Y:S02]  /*5fb0*/  LOP3.LUT P4, R85, R80, 0xff, RZ, 0xc0, !PT ;  /* 0x000000ff50557812 */ /* 0x000fe4000788c0ff */
[----:B------:R-:W-:Y:S02]  /*5fc0*/  CS2R R50, SRZ ;  /* 0x0000000000327805 */ /* 0x000fe4000001ff00 */
[----:B------:R-:W-:Y:S02]  /*5fd0*/  SEL R2, RZ, 0xffffffff, P3 ;  /* 0xffffffffff027807 */ /* 0x000fe40001800000 */
[----:B------:R-:W-:Y:S02]  /*5fe0*/  CS2R R48, SRZ ;  /* 0x0000000000307805 */ /* 0x000fe4000001ff00 */
[----:B------:R-:W-:Y:S02]  /*5ff0*/  P2R R98, PR, RZ, 0x20 ;  /* 0x00000020ff627803 */ /* 0x000fe40000000000 */
[----:B------:R-:W-:Y:S02]  /*6000*/  @P5 SHF.L.U32 R4, R90, 0x1f, RZ ;  /* 0x0000001f5a045819 */ /* 0x000fe400000006ff */
[----:B------:R-:W-:Y:S02]  /*6010*/  @P2 SEL R2, R3, R2, !P4 ;  /* 0x0000000203022207 */ /* 0x000fe40006000000 */
[----:B------:R-:W1:Y:S02]  /*6020*/  @P5 SYNCS.PHASECHK.TRANS64.TRYWAIT P1, [UR44+0x60], R4 ;  /* 0x00006004ff0055a7 */ /* 0x000e64000802112c */
[----:B------:R-:W-:Y:S04]  /*6030*/  LOP3.LUT R2, R2, 0x1, RZ, 0xc0, !PT ;  /* 0x0000000102027812 */ /* 0x000fe800078ec0ff */
[----:B------:R-:W-:Y:S04]  /*6040*/  ISETP.NE.U32.AND P2, PT, R2, 0x1, PT ;  /* 0x000000010200780c */ /* 0x000fe80003f45070 */
[----:B------:R-:W-:Y:S01]  /*6050*/  P2R R60, PR, RZ, 0x4 ;  /* 0x00000004ff3c7803 */ /* 0x000fe20000000000 */
[----:B------:R2:W4:Y:S01]  /*6060*/  SYNCS.PHASECHK.TRANS64.TRYWAIT P0, [R99+URZ+0xd0], R0 ;  /* 0x0000d000630075a7 */ /* 0x00052200080011ff */
[----:B-1----:R-:W-:Y:S01]  /*6070*/  @P5 SEL R47, RZ, 0x1, !P1 ;  /* 0x00000001ff2f5807 */ /* 0x002fe20004800000 */
[----:B--2---:R-:W-:Y:S06]  /*6080*/  @!P5 BRA `(.L_x_100) ;  /* 0x000000000058d947 */ /* 0x004fec0003800000 */
[----:B------:R-:W-:Y:S01]  /*6090*/  IMAD.MOV.U32 R75, RZ, RZ, RZ ;  /* 0x000000ffff4b7224 */ /* 0x000fe200078e00ff */
[----:B------:R-:W-:Y:S01]  /*60a0*/  ISETP.NE.AND P1, PT, R47, RZ, PT ;  /* 0x000000ff2f00720c */ /* 0x000fe20003f25270 */
[----:B------:R-:W-:Y:S01]  /*60b0*/  BSSY B0, `(.L_x_101) ;  /* 0x000000c000007945 */ /* 0x000fe20003800000 */
[----:B------:R-:W-:Y:S02]  /*60c0*/  CS2R R50, SRZ ;  /* 0x0000000000327805 */ /* 0x000fe4000001ff00 */
[----:B------:R-:W-:Y:S02]  /*60d0*/  CS2R R48, SRZ ;  /* 0x0000000000307805 */ /* 0x000fe4000001ff00 */
[----:B------:R-:W-:Y:S02]  /*60e0*/  CS2R R58, SRZ ;  /* 0x00000000003a7805 */ /* 0x000fe4000001ff00 */
[----:B------:R-:W-:Y:S02]  /*60f0*/  CS2R R56, SRZ ;  /* 0x0000000000387805 */ /* 0x000fe4000001ff00 */
[----:B------:R-:W-:Y:S02]  /*6100*/  CS2R R66, SRZ ;  /* 0x0000000000427805 */ /* 0x000fe4000001ff00 */
[----:B------:R-:W-:Y:S02]  /*6110*/  CS2R R64, SRZ ;  /* 0x0000000000407805 */ /* 0x000fe4000001ff00 */
[----:B------:R-:W-:Y:S01]  /*6120*/  CS2R R72, SRZ ;  /* 0x0000000000487805 */ /* 0x000fe2000001ff00 */
[----:B------:R-:W-:Y:S06]  /*6130*/  @P1 BRA `(.L_x_102) ;  /* 0x00000000000c1947 */ /* 0x000fec0003800000 */
[----:B------:R-:W-:Y:S04]  /*6140*/  SHF.L.U32 R3, R90, 0x1f, RZ ;  /* 0x0000001f5a037819 */ /* 0x000fe800000006ff */
[----:B------:R-:W1:Y:S02]  /*6150*/  SYNCS.PHASECHK.TRANS64.TRYWAIT P1, [UR44+0x60], R3 ;  /* 0x00006003ff0075a7 */ /* 0x000e64000802112c */
[----:B-1----:R-:W-:Y:S05]  /*6160*/  @!P1 BRA `(.L_x_103) ;  /* 0x0000003c00a89947 */ /* 0x002fea0003800000 */
.L_x_102:
[----:B------:R-:W-:Y:S05]  /*6170*/  BSYNC B0 ;  /* 0x0000000000007941 */ /* 0x000fea0003800000 */
.L_x_101:
[----:B------:R-:W-:Y:S01]  /*6180*/  ISETP.NE.AND P1, PT, R60, RZ, PT ;  /* 0x000000ff3c00720c */ /* 0x000fe20003f25270 */
[----:B------:R-:W-:Y:S11]  /*6190*/  HFMA2 R46, -RZ, RZ, 0, 5.9604644775390625e-08 ;  /* 0x00000001ff2e7431 */ /* 0x000ff600000001ff */
[----:B------:R-:W-:Y:S01]  /*61a0*/  @!UPT UIADD3 URZ, UPT, UPT, URZ, URZ, URZ ;  /* 0x000000fffffff290 */ /* 0x000fe2000fffe0ff */
[----:B------:R2:W1:Y:S04]  /*61b0*/  @P1 LDS.128 R48, [R93] ;  /* 0x000000005d301984 */ /* 0x0004680000000c00 */
[----:B------:R2:W1:Y:S04]  /*61c0*/  @P1 LDS.128 R56, [R92+0x10] ;  /* 0x000010005c381984 */ /* 0x0004680000000c00 */
[----:B------:R2:W1:Y:S04]  /*61d0*/  @P1 LDS.128 R64, [R91+0x20] ;  /* 0x000020005b401984 */ /* 0x0004680000000c00 */
[----:B------:R2:W1:Y:S02]  /*61e0*/  @P1 LDS.128 R72, [R87+0x30] ;  /* 0x0000300057481984 */ /* 0x0004640000000c00 */
.L_x_100:
[----:B------:R-:W-:Y:S05]  /*61f0*/  BSYNC B1 ;  /* 0x0000000000017941 */ /* 0x000fea0003800000 */
.L_x_99:
[----:B-1----:R-:W-:Y:S04]  /*6200*/  SHF.R.U32.HI R2, RZ, 0x15, R39 ;  /* 0x00000015ff027819 */ /* 0x002fe80000011627 */
[----:B------:R-:W-:Y:S01]  /*6210*/  LOP3.LUT P1, RZ, R2, 0x3, R81, 0x48, !PT ;  /* 0x0000000302ff7812 */ /* 0x000fe20007824851 */
[----:B------:R-:W-:Y:S01]  /*6220*/  @!UPT UIADD3 URZ, UPT, UPT, URZ, URZ, URZ ;  /* 0x000000fffffff290 */ /* 0x000fe2000fffe0ff */
[----:B----4-:R-:W-:Y:S11]  /*6230*/  @P0 BRA `(.L_x_104) ;  /* 0x0000000000080947 */ /* 0x010ff60003800000 */
[----:B------:R-:W1:Y:S02]  /*6240*/  SYNCS.PHASECHK.TRANS64.TRYWAIT P0, [R99+URZ+0xd0], R0 ;  /* 0x0000d000630075a7 */ /* 0x000e6400080011ff */
[----:B-1----:R-:W-:Y:S05]  /*6250*/  @!P0 BRA `(.L_x_105) ;  /* 0x0000003c00848947 */ /* 0x002fea0003800000 */
.L_x_104:
[----:B------:R-:W-:Y:S05]  /*6260*/  @!P1 BRA `(.L_x_106) ;  /* 0x0000000000409947 */ /* 0x000fea0003800000 */
[----:B------:R-:W4:Y:S01]  /*6270*/  LDCU.64 UR8, c[0x4][0x70] ;  /* 0x01000e00ff0877ac */ /* 0x000f220008000a00 */
[----:B------:R-:W-:Y:S01]  /*6280*/  MOV R3, 0x0 ;  /* 0x0000000000037802 */ /* 0x000fe20000000f00 */
[----:B------:R-:W-:Y:S02]  /*6290*/  HFMA2 R12, -RZ, RZ, 0, 5.9604644775390625e-08 ;  /* 0x00000001ff0c7431 */ /* 0x000fe400000001ff */
[----:B------:R-:W-:Y:S02]  /*62a0*/  IMAD.MOV.U32 R8, RZ, RZ, 0x192 ;  /* 0x00000192ff087424 */ /* 0x000fe400078e00ff */
[----:B------:R-:W-:Y:S01]  /*62b0*/  IMAD.MOV.U32 R13, RZ, RZ, RZ ;  /* 0x000000ffff0d7224 */ /* 0x000fe200078e00ff */
[----:B------:R-:W5:Y:S01]  /*62c0*/  LDCU.64 UR6, c[0x4][0x78] ;  /* 0x01000f00ff0677ac */ /* 0x000f620008000a00 */
[----:B------:R-:W1:Y:S01]  /*62d0*/  LDC.64 R2, c[0x4][R3] ;  /* 0x0100000003027b82 */ /* 0x000e620000000a00 */
[----:B------:R-:W2:Y:S01]  /*62e0*/  LDCU.64 UR4, c[0x4][0x10] ;  /* 0x01000200ff0477ac */ /* 0x000ea20008000a00 */
[----:B----4-:R-:W-:Y:S01]  /*62f0*/  MOV R5, UR9 ;  /* 0x0000000900057c02 */ /* 0x010fe20008000f00 */
[----:B------:R-:W-:Y:S01]  /*6300*/  IMAD.U32 R4, RZ, RZ, UR8 ;  /* 0x00000008ff047e24 */ /* 0x000fe2000f8e00ff */
[----:B-----5:R-:W-:Y:S01]  /*6310*/  MOV R7, UR7 ;  /* 0x0000000700077c02 */ /* 0x020fe20008000f00 */
[----:B------:R-:W-:Y:S01]  /*6320*/  IMAD.U32 R6, RZ, RZ, UR6 ;  /* 0x00000006ff067e24 */ /* 0x000fe2000f8e00ff */
[----:B--2---:R-:W-:Y:S01]  /*6330*/  MOV R11, UR5 ;  /* 0x00000005000b7c02 */ /* 0x004fe20008000f00 */
[----:B------:R-:W-:Y:S02]  /*6340*/  IMAD.U32 R10, RZ, RZ, UR4 ;  /* 0x00000004ff0a7e24 */ /* 0x000fe4000f8e00ff */
[----:B------:R-:W-:Y:S07]  /*6350*/  LEPC R20, `(.L_x_106) ;  /* 0x000000001014794e */ /* 0x000fee0000000000 */
[----:B-1-3--:R-:W-:Y:S05]  /*6360*/  CALL.ABS.NOINC R2 ;  /* 0x0000000002007343 */ /* 0x00afea0003c00000 */
.L_x_106:
[----:B------:R-:W-:Y:S05]  /*6370*/  WARPSYNC.ALL ;  /* 0x0000000000007948 */ /* 0x000fea0003800000 */
[----:B------:R-:W-:Y:S01]  /*6380*/  R2UR UR4, R39 ;  /* 0x00000000270472ca */ /* 0x000fe200000e0000 */
[--C-:B------:R-:W-:Y:S01]  /*6390*/  HADD2.F32 R40, -RZ, R48.reuse.H0_H0 ;  /* 0x20000030ff287230 */ /* 0x100fe20000004100 */
[----:B------:R-:W-:Y:S01]  /*63a0*/  ISETP.NE.AND P0, PT, R95, RZ, PT ;  /* 0x000000ff5f00720c */ /* 0x000fe20003f05270 */
[----:B------:R-:W-:Y:S01]  /*63b0*/  HADD2.F32 R43, -RZ, R48.H1_H1 ;  /* 0x30000030ff2b7230 */ /* 0x000fe20000004100 */
[----:B------:R-:W-:Y:S01]  /*63c0*/  BSSY.RECONVERGENT B0, `(.L_x_107) ;  /* 0x0000086000007945 */ /* 0x000fe20003800200 */
[----:B------:R-:W-:Y:S02]  /*63d0*/  HADD2.F32 R42, -RZ, R49.H0_H0 ;  /* 0x20000031ff2a7230 */ /* 0x000fe40000004100 */
[----:B------:R-:W-:Y:S02]  /*63e0*/  HADD2.F32 R45, -RZ, R51.H0_H0 ;  /* 0x20000033ff2d7230 */ /* 0x000fe40000004100 */
[----:B------:R-:W-:Y:S04]  /*63f0*/  HADD2.F32 R44, -RZ, R75.H1_H1 ;  /* 0x3000004bff2c7230 */ /* 0x000fe80000004100 */
[----:B------:R-:W1:Y:S02]  /*6400*/  LDTM.x32 R4, tmem[UR4] ;  /* 0x00000004000479ee */ /* 0x000e6400082c0000 */
[C---:B-1-3--:R-:W-:Y:S01]  /*6410*/  FMUL R0, R38.reuse, R4 ;  /* 0x0000000426007220 */ /* 0x04afe20000400000 */
[C---:B------:R-:W-:Y:S01]  /*6420*/  FMUL R2, R38.reuse, R5 ;  /* 0x0000000526027220 */ /* 0x040fe20000400000 */
[C---:B------:R-:W-:Y:S01]  /*6430*/  FMUL R3, R38.reuse, R6 ;  /* 0x0000000626037220 */ /* 0x040fe20000400000 */
[C---:B------:R-:W-:Y:S01]  /*6440*/  FMUL R7, R38.reuse, R7 ;  /* 0x0000000726077220 */ /* 0x040fe20000400000 */
[C---:B------:R-:W-:Y:S01]  /*6450*/  FFMA R0, R41.reuse, R40, R0 ;  /* 0x0000002829007223 */ /* 0x040fe20000000000 */
[----:B------:R-:W-:Y:S02]  /*6460*/  HADD2.F32 R40, -RZ, R49.H1_H1 ;  /* 0x30000031ff287230 */ /* 0x000fe40000004100 */
[C---:B------:R-:W-:Y:S01]  /*6470*/  FFMA R2, R41.reuse, R43, R2 ;  /* 0x0000002b29027223 */ /* 0x040fe20000000002 */
[C---:B------:R-:W-:Y:S01]  /*6480*/  FFMA R3, R41.reuse, R42, R3 ;  /* 0x0000002a29037223 */ /* 0x040fe20000000003 */
[--C-:B------:R-:W-:Y:S02]  /*6490*/  HADD2.F32 R43, -RZ, R50.reuse.H0_H0 ;  /* 0x20000032ff2b7230 */ /* 0x100fe40000004100 */
[----:B------:R-:W-:Y:S01]  /*64a0*/  FMUL R4, R38, R8 ;  /* 0x0000000826047220 */ /* 0x000fe20000400000 */
[----:B------:R-:W-:Y:S01]  /*64b0*/  HADD2.F32 R42, -RZ, R50.H1_H1 ;  /* 0x30000032ff2a7230 */ /* 0x000fe20000004100 */
[----:B------:R-:W-:Y:S01]  /*64c0*/  F2FP.F16.F32.PACK_AB R52, R2, R0 ;  /* 0x000000000234723e */ /* 0x000fe200000000ff */
[C---:B------:R-:W-:Y:S01]  /*64d0*/  FFMA R7, R41.reuse, R40, R7 ;  /* 0x0000002829077223 */ /* 0x040fe20000000007 */
[----:B------:R-:W-:Y:S01]  /*64e0*/  FFMA R4, R41, R43, R4 ;  /* 0x0000002b29047223 */ /* 0x000fe20000000004 */
[C---:B------:R-:W-:Y:S01]  /*64f0*/  FMUL R5, R38.reuse, R9 ;  /* 0x0000000926057220 */ /* 0x040fe20000400000 */
[C---:B------:R-:W-:Y:S01]  /*6500*/  FMUL R6, R38.reuse, R10 ;  /* 0x0000000a26067220 */ /* 0x040fe20000400000 */
[----:B------:R-:W-:Y:S01]  /*6510*/  HADD2.F32 R40, -RZ, R51.H1_H1 ;  /* 0x30000033ff287230 */ /* 0x000fe20000004100 */
[----:B------:R-:W-:Y:S01]  /*6520*/  F2FP.F16.F32.PACK_AB R53, R7, R3 ;  /* 0x000000030735723e */ /* 0x000fe200000000ff */
[C---:B------:R-:W-:Y:S01]  /*6530*/  FFMA R5, R41.reuse, R42, R5 ;  /* 0x0000002a29057223 */ /* 0x040fe20000000005 */
[----:B------:R-:W-:Y:S01]  /*6540*/  FFMA R6, R41, R45, R6 ;  /* 0x0000002d29067223 */ /* 0x000fe20000000006 */
[C---:B------:R-:W-:Y:S01]  /*6550*/  FMUL R11, R38.reuse, R11 ;  /* 0x0000000b260b7220 */ /* 0x040fe20000400000 */
[--C-:B------:R-:W-:Y:S02]  /*6560*/  HADD2.F32 R43, -RZ, R56.reuse.H0_H0 ;  /* 0x20000038ff2b7230 */ /* 0x100fe40000004100 */
[C---:B------:R-:W-:Y:S01]  /*6570*/  FMUL R8, R38.reuse, R12 ;  /* 0x0000000c26087220 */ /* 0x040fe20000400000 */
[----:B------:R-:W-:Y:S01]  /*6580*/  F2FP.F16.F32.PACK_AB R54, R5, R4 ;  /* 0x000000040536723e */ /* 0x000fe200000000ff */
[C---:B------:R-:W-:Y:S01]  /*6590*/  FFMA R11, R41.reuse, R40, R11 ;  /* 0x00000028290b7223 */ /* 0x040fe2000000000b */
[----:B------:R-:W-:Y:S02]  /*65a0*/  HADD2.F32 R40, -RZ, R56.H1_H1 ;  /* 0x30000038ff287230 */ /* 0x000fe40000004100 */
[----:B------:R-:W-:Y:S01]  /*65b0*/  FFMA R8, R41, R43, R8 ;  /* 0x0000002b29087223 */ /* 0x000fe20000000008 */
[C---:B------:R-:W-:Y:S01]  /*65c0*/  FMUL R9, R38.reuse, R13 ;  /* 0x0000000d26097220 */ /* 0x040fe20000400000 */
[--C-:B------:R-:W-:Y:S01]  /*65d0*/  HADD2.F32 R45, -RZ, R57.reuse.H0_H0 ;  /* 0x20000039ff2d7230 */ /* 0x100fe20000004100 */
[----:B------:R-:W-:Y:S01]  /*65e0*/  F2FP.F16.F32.PACK_AB R55, R11, R6 ;  /* 0x000000060b37723e */ /* 0x000fe200000000ff */
[C---:B------:R-:W-:Y:S01]  /*65f0*/  FMUL R10, R38.reuse, R14 ;  /* 0x0000000e260a7220 */ /* 0x040fe20000400000 */
[----:B------:R-:W-:Y:S02]  /*6600*/  HADD2.F32 R42, -RZ, R57.H1_H1 ;  /* 0x30000039ff2a7230 */ /* 0x000fe40000004100 */
[C---:B------:R-:W-:Y:S01]  /*6610*/  FFMA R9, R41.reuse, R40, R9 ;  /* 0x0000002829097223 */ /* 0x040fe20000000009 */
[C---:B------:R-:W-:Y:S01]  /*6620*/  FMUL R15, R38.reuse, R15 ;  /* 0x0000000f260f7220 */ /* 0x040fe20000400000 */
[----:B------:R1:W-:Y:S01]  /*6630*/  STS.128 [R93], R52 ;  /* 0x000000345d007388 */ /* 0x0003e20000000c00 */
[----:B------:R-:W-:Y:S01]  /*6640*/  FFMA R10, R41, R45, R10 ;  /* 0x0000002d290a7223 */ /* 0x000fe2000000000a */
[--C-:B------:R-:W-:Y:S01]  /*6650*/  HADD2.F32 R40, -RZ, R58.reuse.H0_H0 ;  /* 0x2000003aff287230 */ /* 0x100fe20000004100 */
[----:B------:R-:W-:Y:S01]  /*6660*/  F2FP.F16.F32.PACK_AB R68, R9, R8 ;  /* 0x000000080944723e */ /* 0x000fe200000000ff */
[----:B------:R-:W-:Y:S01]  /*6670*/  FFMA R15, R41, R42, R15 ;  /* 0x0000002a290f7223 */ /* 0x000fe2000000000f */
[C---:B------:R-:W-:Y:S01]  /*6680*/  FMUL R12, R38.reuse, R16 ;  /* 0x00000010260c7220 */ /* 0x040fe20000400000 */
[----:B------:R-:W-:Y:S02]  /*6690*/  HADD2.F32 R42, -RZ, R58.H1_H1 ;  /* 0x3000003aff2a7230 */ /* 0x000fe40000004100 */
[C---:B------:R-:W-:Y:S01]  /*66a0*/  FMUL R13, R38.reuse, R17 ;  /* 0x00000011260d7220 */ /* 0x040fe20000400000 */
[--C-:B------:R-:W-:Y:S01]  /*66b0*/  HADD2.F32 R43, -RZ, R59.reuse.H0_H0 ;  /* 0x2000003bff2b7230 */ /* 0x100fe20000004100 */
[----:B------:R-:W-:Y:S01]  /*66c0*/  F2FP.F16.F32.PACK_AB R69, R15, R10 ;  /* 0x0000000a0f45723e */ /* 0x000fe200000000ff */
[C---:B------:R-:W-:Y:S01]  /*66d0*/  FFMA R12, R41.reuse, R40, R12 ;  /* 0x00000028290c7223 */ /* 0x040fe2000000000c */
[C---:B------:R-:W-:Y:S01]  /*66e0*/  FFMA R13, R41.reuse, R42, R13 ;  /* 0x0000002a290d7223 */ /* 0x040fe2000000000d */
[C---:B------:R-:W-:Y:S01]  /*66f0*/  FMUL R14, R38.reuse, R18 ;  /* 0x00000012260e7220 */ /* 0x040fe20000400000 */
[----:B------:R-:W-:Y:S02]  /*6700*/  HADD2.F32 R40, -RZ, R59.H1_H1 ;  /* 0x3000003bff287230 */ /* 0x000fe40000004100 */
[C---:B------:R-:W-:Y:S01]  /*6710*/  FMUL R19, R38.reuse, R19 ;  /* 0x0000001326137220 */ /* 0x040fe20000400000 */
[C---:B------:R-:W-:Y:S01]  /*6720*/  FMUL R16, R38.reuse, R20 ;  /* 0x0000001426107220 */ /* 0x040fe20000400000 */
[C---:B------:R-:W-:Y:S01]  /*6730*/  FFMA R14, R41.reuse, R43, R14 ;  /* 0x0000002b290e7223 */ /* 0x040fe2000000000e */
[--C-:B------:R-:W-:Y:S02]  /*6740*/  HADD2.F32 R43, -RZ, R64.reuse.H0_H0 ;  /* 0x20000040ff2b7230 */ /* 0x100fe40000004100 */
[C---:B------:R-:W-:Y:S01]  /*6750*/  FFMA R19, R41.reuse, R40, R19 ;  /* 0x0000002829137223 */ /* 0x040fe20000000013 */
[----:B------:R-:W-:Y:S02]  /*6760*/  HADD2.F32 R42, -RZ, R64.H1_H1 ;  /* 0x30000040ff2a7230 */ /* 0x000fe40000004100 */
[C---:B------:R-:W-:Y:S01]  /*6770*/  FMUL R17, R38.reuse, R21 ;  /* 0x0000001526117220 */ /* 0x040fe20000400000 */
[--C-:B------:R-:W-:Y:S02]  /*6780*/  HADD2.F32 R45, -RZ, R65.reuse.H0_H0 ;  /* 0x20000041ff2d7230 */ /* 0x100fe40000004100 */
[C---:B------:R-:W-:Y:S01]  /*6790*/  FMUL R18, R38.reuse, R22 ;  /* 0x0000001626127220 */ /* 0x040fe20000400000 */
[----:B------:R-:W-:Y:S02]  /*67a0*/  HADD2.F32 R40, -RZ, R65.H1_H1 ;  /* 0x30000041ff287230 */ /* 0x000fe40000004100 */
[C---:B------:R-:W-:Y:S01]  /*67b0*/  FMUL R23, R38.reuse, R23 ;  /* 0x0000001726177220 */ /* 0x040fe20000400000 */
[C---:B------:R-:W-:Y:S01]  /*67c0*/  FFMA R16, R41.reuse, R43, R16 ;  /* 0x0000002b29107223 */ /* 0x040fe20000000010 */
[C---:B------:R-:W-:Y:S01]  /*67d0*/  FFMA R17, R41.reuse, R42, R17 ;  /* 0x0000002a29117223 */ /* 0x040fe20000000011 */
[C---:B------:R-:W-:Y:S01]  /*67e0*/  FFMA R18, R41.reuse, R45, R18 ;  /* 0x0000002d29127223 */ /* 0x040fe20000000012 */
[C---:B------:R-:W-:Y:S01]  /*67f0*/  FFMA R23, R41.reuse, R40, R23 ;  /* 0x0000002829177223 */ /* 0x040fe20000000017 */
[--C-:B------:R-:W-:Y:S02]  /*6800*/  HADD2.F32 R43, -RZ, R66.reuse.H0_H0 ;  /* 0x20000042ff2b7230 */ /* 0x100fe40000004100 */
[C---:B------:R-:W-:Y:S01]  /*6810*/  FMUL R20, R38.reuse, R24 ;  /* 0x0000001826147220 */ /* 0x040fe20000400000 */
        /* <DEDUP_REMOVED lines=9> */
[----:B------:R-:W-:Y:S01]  /*68b0*/  FFMA R27, R41, R42, R27 ;  /* 0x0000002a291b7223 */ /* 0x000fe2000000001b */
[--C-:B------:R-:W-:Y:S02]  /*68c0*/  HADD2.F32 R40, -RZ, R72.reuse.H0_H0 ;  /* 0x20000048ff287230 */ /* 0x100fe40000004100 */
[C---:B------:R-:W-:Y:S01]  /*68d0*/  FMUL R24, R38.reuse, R28 ;  /* 0x0000001c26187220 */ /* 0x040fe20000400000 */
[----:B------:R-:W-:Y:S02]  /*68e0*/  HADD2.F32 R42, -RZ, R72.H1_H1 ;  /* 0x30000048ff2a7230 */ /* 0x000fe40000004100 */
[C---:B------:R-:W-:Y:S01]  /*68f0*/  FMUL R25, R38.reuse, R29 ;  /* 0x0000001d26197220 */ /* 0x040fe20000400000 */
[--C-:B------:R-:W-:Y:S02]  /*6900*/  HADD2.F32 R43, -RZ, R73.reuse.H0_H0 ;  /* 0x20000049ff2b7230 */ /* 0x100fe40000004100 */
[C---:B------:R-:W-:Y:S01]  /*6910*/  FMUL R26, R38.reuse, R30 ;  /* 0x0000001e261a7220 */ /* 0x040fe20000400000 */
[----:B------:R-:W-:Y:S01]  /*6920*/  F2FP.F16.F32.PACK_AB R70, R13, R12 ;  /* 0x0000000c0d46723e */ /* 0x000fe200000000ff */
[----:B------:R-:W-:Y:S01]  /*6930*/  FFMA R24, R41, R40, R24 ;  /* 0x0000002829187223 */ /* 0x000fe20000000018 */
[----:B------:R-:W-:Y:S01]  /*6940*/  F2FP.F16.F32.PACK_AB R71, R19, R14 ;  /* 0x0000000e1347723e */ /* 0x000fe200000000ff */
[C---:B------:R-:W-:Y:S01]  /*6950*/  FFMA R25, R41.reuse, R42, R25 ;  /* 0x0000002a29197223 */ /* 0x040fe20000000019 */
[C---:B------:R-:W-:Y:S01]  /*6960*/  FFMA R26, R41.reuse, R43, R26 ;  /* 0x0000002b291a7223 */ /* 0x040fe2000000001a */
[----:B------:R-:W-:Y:S02]  /*6970*/  HADD2.F32 R40, -RZ, R73.H1_H1 ;  /* 0x30000049ff287230 */ /* 0x000fe40000004100 */
[C---:B------:R-:W-:Y:S01]  /*6980*/  FMUL R31, R38.reuse, R31 ;  /* 0x0000001f261f7220 */ /* 0x040fe20000400000 */
[----:B------:R1:W-:Y:S01]  /*6990*/  STS.128 [R92+0x10], R68 ;  /* 0x000010445c007388 */ /* 0x0003e20000000c00 */
[--C-:B------:R-:W-:Y:S02]  /*69a0*/  HADD2.F32 R43, -RZ, R74.reuse.H0_H0 ;  /* 0x2000004aff2b7230 */ /* 0x100fe40000004100 */
[C---:B------:R-:W-:Y:S01]  /*69b0*/  FMUL R28, R38.reuse, R32 ;  /* 0x00000020261c7220 */ /* 0x040fe20000400000 */
[----:B------:R-:W-:Y:S02]  /*69c0*/  HADD2.F32 R42, -RZ, R74.H1_H1 ;  /* 0x3000004aff2a7230 */ /* 0x000fe40000004100 */
[C---:B------:R-:W-:Y:S01]  /*69d0*/  FMUL R29, R38.reuse, R33 ;  /* 0x00000021261d7220 */ /* 0x040fe20000400000 */
[----:B------:R-:W-:Y:S02]  /*69e0*/  HADD2.F32 R45, -RZ, R75.H0_H0 ;  /* 0x2000004bff2d7230 */ /* 0x000fe40000004100 */
[C---:B------:R-:W-:Y:S01]  /*69f0*/  FMUL R30, R38.reuse, R34 ;  /* 0x00000022261e7220 */ /* 0x040fe20000400000 */
[----:B------:R-:W-:Y:S01]  /*6a00*/  FFMA R31, R41, R40, R31 ;  /* 0x00000028291f7223 */ /* 0x000fe2000000001f */
[----:B------:R-:W-:Y:S01]  /*6a10*/  FMUL R35, R38, R35 ;  /* 0x0000002326237220 */ /* 0x000fe20000400000 */
[----:B------:R-:W-:Y:S01]  /*6a20*/  F2FP.F16.F32.PACK_AB R100, R17, R16 ;  /* 0x000000101164723e */ /* 0x000fe200000000ff */
[----:B------:R-:W-:Y:S01]  /*6a30*/  FFMA R28, R41, R43, R28 ;  /* 0x0000002b291c7223 */ /* 0x000fe2000000001c */
[----:B------:R-:W-:Y:S01]  /*6a40*/  F2FP.F16.F32.PACK_AB R101, R23, R18 ;  /* 0x000000121765723e */ /* 0x000fe200000000ff */
[----:B------:R-:W-:Y:S01]  /*6a50*/  FFMA R29, R41, R42, R29 ;  /* 0x0000002a291d7223 */ /* 0x000fe2000000001d */
[----:B------:R-:W-:Y:S01]  /*6a60*/  F2FP.F16.F32.PACK_AB R102, R21, R20 ;  /* 0x000000141566723e */ /* 0x000fe200000000ff */
[----:B------:R-:W-:Y:S01]  /*6a70*/  FFMA R30, R41, R45, R30 ;  /* 0x0000002d291e7223 */ /* 0x000fe2000000001e */
[----:B------:R-:W-:Y:S01]  /*6a80*/  F2FP.F16.F32.PACK_AB R103, R27, R22 ;  /* 0x000000161b67723e */ /* 0x000fe200000000ff */
[----:B------:R-:W-:Y:S01]  /*6a90*/  FFMA R35, R41, R44, R35 ;  /* 0x0000002c29237223 */ /* 0x000fe20000000023 */
[----:B------:R-:W-:Y:S02]  /*6aa0*/  F2FP.F16.F32.PACK_AB R104, R25, R24 ;  /* 0x000000181968723e */ /* 0x000fe400000000ff */
[----:B------:R-:W-:Y:S01]  /*6ab0*/  F2FP.F16.F32.PACK_AB R105, R31, R26 ;  /* 0x0000001a1f69723e */ /* 0x000fe200000000ff */
[----:B------:R1:W-:Y:S01]  /*6ac0*/  STS.128 [R91+0x20], R100 ;  /* 0x000020645b007388 */ /* 0x0003e20000000c00 */
[----:B------:R-:W-:Y:S02]  /*6ad0*/  F2FP.F16.F32.PACK_AB R106, R29, R28 ;  /* 0x0000001c1d6a723e */ /* 0x000fe400000000ff */
[----:B------:R-:W-:Y:S05]  /*6ae0*/  F2FP.F16.F32.PACK_AB R107, R35, R30 ;  /* 0x0000001e236b723e */ /* 0x000fea00000000ff */
[----:B------:R1:W-:Y:S01]  /*6af0*/  STS.128 [R87+0x30], R104 ;  /* 0x0000306857007388 */ /* 0x0003e20000000c00 */
[----:B------:R-:W-:Y:S01]  /*6b00*/  @!PT LDS RZ, [RZ] ;  /* 0x00000000fffff984 */ /* 0x000fe20000000800 */
[----:B------:R-:W-:Y:S01]  /*6b10*/  @!PT LDS RZ, [RZ] ;  /* 0x00000000fffff984 */ /* 0x000fe20000000800 */
[----:B------:R-:W-:Y:S01]  /*6b20*/  @!PT LDS RZ, [RZ] ;  /* 0x00000000fffff984 */ /* 0x000fe20000000800 */
[----:B------:R-:W-:Y:S01]  /*6b30*/  @!PT LDS RZ, [RZ] ;  /* 0x00000000fffff984 */ /* 0x000fe20000000800 */
[----:B------:R3:W-:Y:S07]  /*6b40*/  MEMBAR.ALL.CTA ;  /* 0x0000000000007992 */ /* 0x0007ee0000008000 */
[----:B---3--:R-:W3:Y:S02]  /*6b50*/  FENCE.VIEW.ASYNC.S ;  /* 0x00000000000073c6 */ /* 0x008ee40000000000 */
[----:B---3--:R-:W-:Y:S06]  /*6b60*/  BAR.SYNC.DEFER_BLOCKING 0x1, 0x80 ;  /* 0x0042000000007b1d */ /* 0x008fec0000010000 */
[----:B------:R-:W-:Y:S05]  /*6b70*/  @P0 BRA `(.L_x_108) ;  /* 0x0000000000280947 */ /* 0x000fea0003800000 */
[----:B------:R-:W3:Y:S01]  /*6b80*/  LDCU.64 UR6, c[0x0][0x348] ;  /* 0x00006900ff0677ac */ /* 0x000ee20008000a00 */
[----:B------:R-:W-:Y:S01]  /*6b90*/  UIADD3 UR4, UPT, UPT, UR44, 0x200, URZ ;  /* 0x000002002c047890 */ /* 0x000fe2000fffe0ff */
[----:B------:R-:W-:Y:S05]  /*6ba0*/  UMOV UR51, UR36 ;  /* 0x0000002400337c82 */ /* 0x000fea0008000000 */
[----:B------:R-:W-:Y:S04]  /*6bb0*/  MOV R84, UR4 ;  /* 0x0000000400547c02 */ /* 0x000fe80008000f00 */
[----:B------:R-:W-:Y:S01]  /*6bc0*/  R2UR UR48, R84 ;  /* 0x00000000543072ca */ /* 0x000fe200000e0000 */
[----:B---3--:R-:W-:Y:S04]  /*6bd0*/  UIADD3 UR4, UP0, UPT, UR6, 0x680, URZ ;  /* 0x0000068006047890 */ /* 0x008fe8000ff1e0ff */
[----:B------:R-:W-:Y:S09]  /*6be0*/  UIADD3.X UR5, UPT, UPT, URZ, UR7, URZ, UP0, !UPT ;  /* 0x00000007ff057290 */ /* 0x000ff200087fe4ff */
[----:B------:R3:W-:Y:S01]  /*6bf0*/  UTMASTG.3D [UR48], [UR4] ;  /* 0x00000030040073b5 */ /* 0x0007e20008010000 */
[----:B------:R0:W-:Y:S01]  /*6c00*/  UTMACMDFLUSH ;  /* 0x00000000000079b7 */ /* 0x0001e20000000000 */
[----:B---3--:R-:W-:Y:S04]  /*6c10*/  DEPBAR.LE SB0, 0x1 ;  /* 0x000080400000791a */ /* 0x008fe80000000000 */
.L_x_108:
[----:B------:R-:W-:Y:S05]  /*6c20*/  BSYNC.RECONVERGENT B0 ;  /* 0x0000000000007941 */ /* 0x000fea0003800200 */
.L_x_107:
[----:B------:R-:W-:Y:S01]  /*6c30*/  BAR.SYNC.DEFER_BLOCKING 0x1, 0x80 ;  /* 0x0042000000007b1d */ /* 0x000fe20000010000 */
[----:B------:R-:W-:Y:S01]  /*6c40*/  ISETP.NE.AND P1, PT, R98, RZ, PT ;  /* 0x000000ff6200720c */ /* 0x000fe20003f25270 */
[----:B------:R-:W-:Y:S01]  /*6c50*/  UISETP.NE.AND UP0, UPT, UR52, URZ, UPT ;  /* 0x000000ff3400728c */ /* 0x000fe2000bf05270 */
[----:B------:R-:W-:Y:S11]  /*6c60*/  LEA R3, R46, UR44, 0x3 ;  /* 0x0000002c2e037c11 */ /* 0x000ff6000f8e18ff */
[----:B------:R-:W-:Y:S01]  /*6c70*/  @P1 SHF.L.U32 R2, R90, 0x1f, RZ ;  /* 0x0000001f5a021819 */ /* 0x000fe200000006ff */
[----:B------:R-:W-:Y:S06]  /*6c80*/  BRA.U !UP0, `(.L_x_109) ;  /* 0x0000000108247547 */ /* 0x000fec000b800000 */
[----:B------:R-:W-:Y:S01]  /*6c90*/  IMAD.U32 R5, RZ, RZ, UR46 ;  /* 0x0000002eff057e24 */ /* 0x000fe2000f8e00ff */
[----:B------:R-:W-:Y:S01]  /*6ca0*/  MOV R0, UR47 ;  /* 0x0000002f00007c02 */ /* 0x000fe20008000f00 */
[----:B------:R-:W-:Y:S03]  /*6cb0*/  UIADD3 UR4, UPT, UPT, UR46, 0x1, URZ ;  /* 0x000000012e047890 */ /* 0x000fe6000fffe0ff */
[----:B------:R-:W-:Y:S01]  /*6cc0*/  @P1 LEA R5, R5, UR44, 0x3 ;  /* 0x0000002c05051c11 */ /* 0x000fe2000f8e18ff */
[----:B------:R-:W-:Y:S04]  /*6cd0*/  UISETP.NE.AND UP0, UPT, UR4, 0x4, UPT ;  /* 0x000000040400788c */ /* 0x000fe8000bf05270 */
[----:B------:R-:W-:Y:S01]  /*6ce0*/  @P1 VIADD R5, R5, 0x80 ;  /* 0x0000008005051836 */ /* 0x000fe20000000000 */
[----:B------:R-:W-:Y:S04]  /*6cf0*/  USEL UR46, UR4, URZ, UP0 ;  /* 0x000000ff042e7287 */ /* 0x000fe80008000000 */
[----:B------:R-:W-:Y:S04]  /*6d00*/  @P1 PRMT R0, R0, 0x654, R5 ;  /* 0x0000065400001816 */ /* 0x000fe80000000005 */
[----:B------:R3:W-:Y:S04]  /*6d10*/  @P1 SYNCS.ARRIVE.TRANS64.RED.A1T0 RZ, [R0+URZ], RZ ;  /* 0x000000ff00ff19a7 */ /* 0x0007e800081004ff */
.L_x_109:
[----:B------:R-:W4:Y:S01]  /*6d20*/  @P1 SYNCS.PHASECHK.TRANS64.TRYWAIT P0, [R3+URZ+0x60], R2 ;  /* 0x00006002030015a7 */ /* 0x000f2200080011ff */
[----:B------:R-:W-:Y:S01]  /*6d30*/  BSSY B1, `(.L_x_110) ;  /* 0x0000016000017945 */ /* 0x000fe20003800000 */
[----:B----4-:R-:W-:Y:S03]  /*6d40*/  @P1 SEL R47, RZ, 0x1, !P0 ;  /* 0x00000001ff2f1807 */ /* 0x010fe60004000000 */
[----:B------:R-:W-:Y:S05]  /*6d50*/  @!P1 BRA `(.L_x_111) ;  /* 0x00000000004c9947 */ /* 0x000fea0003800000 */
[----:B------:R-:W-:Y:S01]  /*6d60*/  ISETP.NE.AND P0, PT, R47, RZ, PT ;  /* 0x000000ff2f00720c */ /* 0x000fe20003f05270 */
[----:B------:R-:W-:Y:S01]  /*6d70*/  BSSY B0, `(.L_x_112) ;  /* 0x000000b000007945 */ /* 0x000fe20003800000 */
[----:B------:R-:W-:Y:S11]  /*6d80*/  ISETP.NE.AND P1, PT, R60, RZ, PT ;  /* 0x000000ff3c00720c */ /* 0x000ff60003f25270 */
[----:B------:R-:W-:Y:S02]  /*6d90*/  @!UPT UIADD3 URZ, UPT, UPT, URZ, URZ, URZ ;  /* 0x000000fffffff290 */ /* 0x000fe4000fffe0ff */
[C---:B------:R-:W-:Y:S01]  /*6da0*/  @P1 IMAD R6, R46.reuse, 0x2000, R93 ;  /* 0x000020002e061824 */ /* 0x040fe200078e025d */
[C---:B------:R-:W-:Y:S01]  /*6db0*/  @P1 LEA R4, R46.reuse, R91, 0xd ;  /* 0x0000005b2e041211 */ /* 0x040fe200078e68ff */
[C---:B------:R-:W-:Y:S02]  /*6dc0*/  @P1 IMAD R5, R46.reuse, 0x2000, R92 ;  /* 0x000020002e051824 */ /* 0x040fe400078e025c */
[----:B------:R-:W-:Y:S01]  /*6dd0*/  @P1 IMAD R2, R46, 0x2000, R87 ;  /* 0x000020002e021824 */ /* 0x000fe200078e0257 */
[----:B------:R-:W-:Y:S06]  /*6de0*/  @P0 BRA `(.L_x_113) ;  /* 0x00000000000c0947 */ /* 0x000fec0003800000 */
[----:B---3--:R-:W-:Y:S04]  /*6df0*/  SHF.L.U32 R0, R90, 0x1f, RZ ;  /* 0x0000001f5a007819 */ /* 0x008fe800000006ff */
[----:B------:R-:W3:Y:S02]  /*6e00*/  SYNCS.PHASECHK.TRANS64.TRYWAIT P0, [R3+URZ+0x60], R0 ;  /* 0x00006000030075a7 */ /* 0x000ee400080011ff */
[----:B---3--:R-:W-:Y:S05]  /*6e10*/  @!P0 BRA `(.L_x_114) ;  /* 0x0000003000a88947 */ /* 0x008fea0003800000 */
.L_x_113:
[----:B------:R-:W-:Y:S05]  /*6e20*/  BSYNC B0 ;  /* 0x0000000000007941 */ /* 0x000fea0003800000 */
.L_x_112:
[----:B------:R-:W-:Y:S02]  /*6e30*/  ISETP.NE.AND P0, PT, R60, RZ, PT ;  /* 0x000000ff3c00720c */ /* 0x000fe40003f05270 */
[----:B------:R-:W-:Y:S11]  /*6e40*/  IADD3 R46, PT, PT, R46, 0x1, RZ ;  /* 0x000000012e2e7810 */ /* 0x000ff60007ffe0ff */
[----:B------:R4:W1:Y:S04]  /*6e50*/  @P0 LDS.128 R48, [R6] ;  /* 0x0000000006300984 */ /* 0x0008680000000c00 */
[----:B------:R4:W1:Y:S04]  /*6e60*/  @P0 LDS.128 R56, [R5+0x10] ;  /* 0x0000100005380984 */ /* 0x0008680000000c00 */
[----:B------:R4:W1:Y:S04]  /*6e70*/  @P0 LDS.128 R64, [R4+0x20] ;  /* 0x0000200004400984 */ /* 0x0008680000000c00 */
[----:B------:R4:W1:Y:S02]  /*6e80*/  @P0 LDS.128 R72, [R2+0x30] ;  /* 0x0000300002480984 */ /* 0x0008640000000c00 */
.L_x_111:
[----:B------:R-:W-:Y:S05]  /*6e90*/  BSYNC B1 ;  /* 0x0000000000017941 */ /* 0x000fea0003800000 */
.L_x_110:
[----:B---3--:R-:W-:Y:S05]  /*6ea0*/  VIADD R0, R39, 0x20 ;  /* 0x0000002027007836 */ /* 0x008fea0000000000 */
[----:B------:R-:W-:Y:S04]  /*6eb0*/  SHF.R.U32.HI R0, RZ, 0x15, R0 ;  /* 0x00000015ff007819 */ /* 0x000fe80000011600 */
[----:B------:R-:W-:Y:S11]  /*6ec0*/  LOP3.LUT P0, RZ, R0, 0x3, R81, 0x48, !PT ;  /* 0x0000000300ff7812 */ /* 0x000ff60007804851 */
[----:B------:R-:W-:Y:S02]  /*6ed0*/  @!UPT UIADD3 URZ, UPT, UPT, URZ, URZ, URZ ;  /* 0x000000fffffff290 */ /* 0x000fe4000fffe0ff */
[----:B------:R-:W-:Y:S05]  /*6ee0*/  @!P0 BRA `(.L_x_115) ;  /* 0x0000000000408947 */ /* 0x000fea0003800000 */
[----:B------:R-:W3:Y:S01]  /*6ef0*/  LDCU.64 UR8, c[0x4][0x70] ;  /* 0x01000e00ff0877ac */ /* 0x000ee20008000a00 */
[----:B------:R-:W-:Y:S01]  /*6f00*/  MOV R3, 0x0 ;  /* 0x0000000000037802 */ /* 0x000fe20000000f00 */
[----:B------:R-:W-:Y:S02]  /*6f10*/  HFMA2 R12, -RZ, RZ, 0, 5.9604644775390625e-08 ;  /* 0x00000001ff0c7431 */ /* 0x000fe400000001ff */
[----:B------:R-:W-:Y:S02]  /*6f20*/  IMAD.MOV.U32 R8, RZ, RZ, 0x192 ;  /* 0x00000192ff087424 */ /* 0x000fe400078e00ff */
[----:B------:R-:W-:Y:S01]  /*6f30*/  IMAD.MOV.U32 R13, RZ, RZ, RZ ;  /* 0x000000ffff0d7224 */ /* 0x000fe200078e00ff */
[----:B------:R-:W5:Y:S01]  /*6f40*/  LDCU.64 UR6, c[0x4][0x78] ;  /* 0x01000f00ff0677ac */ /* 0x000f620008000a00 */
[----:B----4-:R-:W4:Y:S01]  /*6f50*/  LDC.64 R2, c[0x4][R3] ;  /* 0x0100000003027b82 */ /* 0x010f220000000a00 */
[----:B------:R-:W2:Y:S01]  /*6f60*/  LDCU.64 UR4, c[0x4][0x10] ;  /* 0x01000200ff0477ac */ /* 0x000ea20008000a00 */
[----:B---3--:R-:W-:Y:S01]  /*6f70*/  MOV R5, UR9 ;  /* 0x0000000900057c02 */ /* 0x008fe20008000f00 */
[----:B------:R-:W-:Y:S01]  /*6f80*/  IMAD.U32 R4, RZ, RZ, UR8 ;  /* 0x00000008ff047e24 */ /* 0x000fe2000f8e00ff */
[----:B-----5:R-:W-:Y:S01]  /*6f90*/  MOV R7, UR7 ;  /* 0x0000000700077c02 */ /* 0x020fe20008000f00 */
[----:B------:R-:W-:Y:S01]  /*6fa0*/  IMAD.U32 R6, RZ, RZ, UR6 ;  /* 0x00000006ff067e24 */ /* 0x000fe2000f8e00ff */
[----:B--2---:R-:W-:Y:S01]  /*6fb0*/  MOV R11, UR5 ;  /* 0x00000005000b7c02 */ /* 0x004fe20008000f00 */
[----:B------:R-:W-:Y:S02]  /*6fc0*/  IMAD.U32 R10, RZ, RZ, UR4 ;  /* 0x00000004ff0a7e24 */ /* 0x000fe4000f8e00ff */
[----:B------:R-:W-:Y:S07]  /*6fd0*/  LEPC R20, `(.L_x_115) ;  /* 0x000000001014794e */ /* 0x000fee0000000000 */
[----:B-1--4-:R-:W-:Y:S05]  /*6fe0*/  CALL.ABS.NOINC R2 ;  /* 0x0000000002007343 */ /* 0x012fea0003c00000 */
.L_x_115:
[----:B------:R-:W-:Y:S05]  /*6ff0*/  WARPSYNC.ALL ;  /* 0x0000000000007948 */ /* 0x000fea0003800000 */
[----:B------:R-:W-:Y:S01]  /*7000*/  R2UR UR4, R39 ;  /* 0x00000000270472ca */ /* 0x000fe200000e0000 */
[--C-:B-1----:R-:W-:Y:S01]  /*7010*/  HADD2.F32 R40, -RZ, R48.reuse.H0_H0 ;  /* 0x20000030ff287230 */ /* 0x102fe20000004100 */
[----:B------:R-:W-:Y:S01]  /*7020*/  ISETP.NE.AND P6, PT, R98, RZ, PT ;  /* 0x000000ff6200720c */ /* 0x000fe20003fc5270 */
[----:B------:R-:W-:Y:S01]  /*7030*/  HADD2.F32 R43, -RZ, R48.H1_H1 ;  /* 0x30000030ff2b7230 */ /* 0x000fe20000004100 */
[----:B------:R-:W-:Y:S01]  /*7040*/  MOV R52, UR46 ;  /* 0x0000002e00347c02 */ /* 0x000fe20008000f00 */
[----:B------:R-:W-:Y:S01]  /*7050*/  HADD2.F32 R42, -RZ, R49.H1_H1 ;  /* 0x30000031ff2a7230 */ /* 0x000fe20000004100 */
[----:B------:R-:W-:Y:S01]  /*7060*/  MOV R61, UR47 ;  /* 0x0000002f003d7c02 */ /* 0x000fe20008000f00 */
[----:B------:R-:W-:Y:S01]  /*7070*/  HADD2.F32 R45, -RZ, R51.H0_H0 ;  /* 0x20000033ff2d7230 */ /* 0x000fe20000004100 */
[----:B------:R-:W-:Y:S01]  /*7080*/  ISETP.NE.AND P0, PT, R95, RZ, PT ;  /* 0x000000ff5f00720c */ /* 0x000fe20003f05270 */
[----:B------:R-:W-:Y:S01]  /*7090*/  HADD2.F32 R44, -RZ, R75.H1_H1 ;  /* 0x3000004bff2c7230 */ /* 0x000fe20000004100 */
[----:B------:R-:W-:Y:S01]  /*70a0*/  BSSY.RECONVERGENT B0, `(.L_x_116) ;  /* 0x0000088000007945 */ /* 0x000fe20003800200 */
[----:B------:R-:W-:Y:S02]  /*70b0*/  LEA R62, R46, UR44, 0x3 ;  /* 0x0000002c2e3e7c11 */ /* 0x000fe4000f8e18ff */
[----:B----4-:R-:W1:Y:S02]  /*70c0*/  LDTM.x32 R4, tmem[UR4+0x20] ;  /* 0x00002004000479ee */ /* 0x010e6400082c0000 */
[----:B------:R-:W-:Y:S02]  /*70d0*/  @P6 LEA R52, R52, UR44, 0x3 ;  /* 0x0000002c34346c11 */ /* 0x000fe4000f8e18ff */
[----:B------:R-:W-:Y:S02]  /*70e0*/  @P6 SHF.L.U32 R63, R90, 0x1f, RZ ;  /* 0x0000001f5a3f6819 */ /* 0x000fe400000006ff */
[----:B------:R-:W-:Y:S04]  /*70f0*/  @P6 IADD3 R52, PT, PT, R52, 0x80, RZ ;  /* 0x0000008034346810 */ /* 0x000fe80007ffe0ff */
[----:B------:R-:W-:Y:S01]  /*7100*/  @P6 PRMT R61, R61, 0x654, R52 ;  /* 0x000006543d3d6816 */ /* 0x000fe20000000034 */
[C---:B-1----:R-:W-:Y:S01]  /*7110*/  FMUL R0, R38.reuse, R4 ;  /* 0x0000000426007220 */ /* 0x042fe20000400000 */
[C---:B------:R-:W-:Y:S01]  /*7120*/  FMUL R2, R38.reuse, R5 ;  /* 0x0000000526027220 */ /* 0x040fe20000400000 */
[C---:B------:R-:W-:Y:S01]  /*7130*/  FMUL R3, R38.reuse, R6 ;  /* 0x0000000626037220 */ /* 0x040fe20000400000 */
[C---:B------:R-:W-:Y:S01]  /*7140*/  FMUL R7, R38.reuse, R7 ;  /* 0x0000000726077220 */ /* 0x040fe20000400000 */
[C---:B------:R-:W-:Y:S01]  /*7150*/  FFMA R0, R41.reuse, R40, R0 ;  /* 0x0000002829007223 */ /* 0x040fe20000000000 */
[----:B------:R-:W-:Y:S02]  /*7160*/  HADD2.F32 R40, -RZ, R49.H0_H0 ;  /* 0x20000031ff287230 */ /* 0x000fe40000004100 */
[C---:B------:R-:W-:Y:S01]  /*7170*/  FFMA R2, R41.reuse, R43, R2 ;  /* 0x0000002b29027223 */ /* 0x040fe20000000002 */
[--C-:B------:R-:W-:Y:S02]  /*7180*/  HADD2.F32 R43, -RZ, R50.reuse.H0_H0 ;  /* 0x20000032ff2b7230 */ /* 0x100fe40000004100 */
[C---:B------:R-:W-:Y:S01]  /*7190*/  FMUL R4, R38.reuse, R8 ;  /* 0x0000000826047220 */ /* 0x040fe20000400000 */
[----:B------:R-:W-:Y:S01]  /*71a0*/  FMUL R5, R38, R9 ;  /* 0x0000000926057220 */ /* 0x000fe20000400000 */
[C---:B------:R-:W-:Y:S01]  /*71b0*/  FFMA R3, R41.reuse, R40, R3 ;  /* 0x0000002829037223 */ /* 0x040fe20000000003 */
[----:B------:R-:W-:Y:S01]  /*71c0*/  HADD2.F32 R40, -RZ, R50.H1_H1 ;  /* 0x30000032ff287230 */ /* 0x000fe20000004100 */
[----:B------:R-:W-:Y:S01]  /*71d0*/  F2FP.F16.F32.PACK_AB R52, R2, R0 ;  /* 0x000000000234723e */ /* 0x000fe200000000ff */
[C---:B------:R-:W-:Y:S01]  /*71e0*/  FFMA R7, R41.reuse, R42, R7 ;  /* 0x0000002a29077223 */ /* 0x040fe20000000007 */
[C---:B------:R-:W-:Y:S01]  /*71f0*/  FFMA R4, R41.reuse, R43, R4 ;  /* 0x0000002b29047223 */ /* 0x040fe20000000004 */
[C---:B------:R-:W-:Y:S01]  /*7200*/  FMUL R6, R38.reuse, R10 ;  /* 0x0000000a26067220 */ /* 0x040fe20000400000 */
[----:B------:R-:W-:Y:S02]  /*7210*/  HADD2.F32 R42, -RZ, R51.H1_H1 ;  /* 0x30000033ff2a7230 */ /* 0x000fe40000004100 */
[----:B------:R-:W-:Y:S01]  /*7220*/  FFMA R5, R41, R40, R5 ;  /* 0x0000002829057223 */ /* 0x000fe20000000005 */
[----:B------:R-:W-:Y:S01]  /*7230*/  F2FP.F16.F32.PACK_AB R53, R7, R3 ;  /* 0x000000030735723e */ /* 0x000fe200000000ff */
[----:B------:R-:W-:Y:S01]  /*7240*/  FFMA R6, R41, R45, R6 ;  /* 0x0000002d29067223 */ /* 0x000fe20000000006 */
[C---:B------:R-:W-:Y:S01]  /*7250*/  FMUL R11, R38.reuse, R11 ;  /* 0x0000000b260b7220 */ /* 0x040fe20000400000 */
[--C-:B------:R-:W-:Y:S01]  /*7260*/  HADD2.F32 R40, -RZ, R56.reuse.H0_H0 ;  /* 0x20000038ff287230 */ /* 0x100fe20000004100 */
[----:B------:R-:W-:Y:S01]  /*7270*/  F2FP.F16.F32.PACK_AB R54, R5, R4 ;  /* 0x000000040536723e */ /* 0x000fe200000000ff */
[C---:B------:R-:W-:Y:S01]  /*7280*/  FMUL R8, R38.reuse, R12 ;  /* 0x0000000c26087220 */ /* 0x040fe20000400000 */
[C---:B------:R-:W-:Y:S01]  /*7290*/  FFMA R11, R41.reuse, R42, R11 ;  /* 0x0000002a290b7223 */ /* 0x040fe2000000000b */
[----:B------:R-:W-:Y:S02]  /*72a0*/  HADD2.F32 R42, -RZ, R56.H1_H1 ;  /* 0x30000038ff2a7230 */ /* 0x000fe40000004100 */
[C---:B------:R-:W-:Y:S01]  /*72b0*/  FMUL R9, R38.reuse, R13 ;  /* 0x0000000d26097220 */ /* 0x040fe20000400000 */
[--C-:B------:R-:W-:Y:S02]  /*72c0*/  HADD2.F32 R43, -RZ, R57.reuse.H0_H0 ;  /* 0x20000039ff2b7230 */ /* 0x100fe40000004100 */
[----:B------:R-:W-:Y:S01]  /*72d0*/  FFMA R8, R41, R40, R8 ;  /* 0x0000002829087223 */ /* 0x000fe20000000008 */
[----:B------:R-:W-:Y:S01]  /*72e0*/  F2FP.F16.F32.PACK_AB R55, R11, R6 ;  /* 0x000000060b37723e */ /* 0x000fe200000000ff */
[----:B------:R-:W-:Y:S01]  /*72f0*/  FFMA R9, R41, R42, R9 ;  /* 0x0000002a29097223 */ /* 0x000fe20000000009 */
[C---:B------:R-:W-:Y:S01]  /*7300*/  FMUL R10, R38.reuse, R14 ;  /* 0x0000000e260a7220 */ /* 0x040fe20000400000 */
[----:B------:R-:W-:Y:S02]  /*7310*/  HADD2.F32 R40, -RZ, R57.H1_H1 ;  /* 0x30000039ff287230 */ /* 0x000fe40000004100 */
[C---:B------:R-:W-:Y:S01]  /*7320*/  FMUL R15, R38.reuse, R15 ;  /* 0x0000000f260f7220 */ /* 0x040fe20000400000 */
[----:B------:R1:W-:Y:S01]  /*7330*/  STS.128 [R93+0x2000], R52 ;  /* 0x002000345d007388 */ /* 0x0003e20000000c00 */
[----:B------:R-:W-:Y:S01]  /*7340*/  F2FP.F16.F32.PACK_AB R68, R9, R8 ;  /* 0x000000080944723e */ /* 0x000fe200000000ff */
[C---:B------:R-:W-:Y:S01]  /*7350*/  FFMA R10, R41.reuse, R43, R10 ;  /* 0x0000002b290a7223 */ /* 0x040fe2000000000a */
[--C-:B------:R-:W-:Y:S02]  /*7360*/  HADD2.F32 R43, -RZ, R58.reuse.H0_H0 ;  /* 0x2000003aff2b7230 */ /* 0x100fe40000004100 */
        /* <DEDUP_REMOVED lines=11> */
[--C-:B------:R-:W-:Y:S02]  /*7420*/  HADD2.F32 R43, -RZ, R64.reuse.H0_H0 ;  /* 0x20000040ff2b7230 */ /* 0x100fe40000004100 */
[C---:B------:R-:W-:Y:S01]  /*7430*/  FFMA R14, R41.reuse, R45, R14 ;  /* 0x0000002d290e7223 */ /* 0x040fe2000000000e */
[C---:B------:R-:W-:Y:S01]  /*7440*/  FMUL R16, R38.reuse, R20 ;  /* 0x0000001426107220 */ /* 0x040fe20000400000 */
        /* <DEDUP_REMOVED lines=17> */
[C---:B------:R-:W-:Y:S01]  /*7560*/  FFMA R20, R41.reuse, R40, R20 ;  /* 0x0000002829147223 */ /* 0x040fe20000000014 */
[C---:B------:R-:W-:Y:S01]  /*7570*/  FFMA R21, R41.reuse, R42, R21 ;  /* 0x0000002a29157223 */ /* 0x040fe20000000015 */
[----:B------:R-:W-:Y:S02]  /*7580*/  HADD2.F32 R40, -RZ, R67.H1_H1 ;  /* 0x30000043ff287230 */ /* 0x000fe40000004100 */
[----:B------:R-:W-:Y:S01]  /*7590*/  FFMA R22, R41, R43, R22 ;  /* 0x0000002b29167223 */ /* 0x000fe20000000016 */
[C---:B------:R-:W-:Y:S01]  /*75a0*/  FMUL R27, R38.reuse, R27 ;  /* 0x0000001b261b7220 */ /* 0x040fe20000400000 */
[--C-:B------:R-:W-:Y:S02]  /*75b0*/  HADD2.F32 R43, -RZ, R72.reuse.H0_H0 ;  /* 0x20000048ff2b7230 */ /* 0x100fe40000004100 */
[C---:B------:R-:W-:Y:S01]  /*75c0*/  FMUL R24, R38.reuse, R28 ;  /* 0x0000001c26187220 */ /* 0x040fe20000400000 */
[----:B------:R-:W-:Y:S02]  /*75d0*/  HADD2.F32 R42, -RZ, R72.H1_H1 ;  /* 0x30000048ff2a7230 */ /* 0x000fe40000004100 */
[C---:B------:R-:W-:Y:S01]  /*75e0*/  FMUL R25, R38.reuse, R29 ;  /* 0x0000001d26197220 */ /* 0x040fe20000400000 */
[--C-:B------:R-:W-:Y:S01]  /*75f0*/  HADD2.F32 R45, -RZ, R73.reuse.H0_H0 ;  /* 0x20000049ff2d7230 */ /* 0x100fe20000004100 */
[----:B------:R-:W-:Y:S01]  /*7600*/  F2FP.F16.F32.PACK_AB R70, R13, R12 ;  /* 0x0000000c0d46723e */ /* 0x000fe200000000ff */
[C---:B------:R-:W-:Y:S01]  /*7610*/  FMUL R26, R38.reuse, R30 ;  /* 0x0000001e261a7220 */ /* 0x040fe20000400000 */
[----:B------:R-:W-:Y:S01]  /*7620*/  F2FP.F16.F32.PACK_AB R71, R19, R14 ;  /* 0x0000000e1347723e */ /* 0x000fe200000000ff */
[C---:B------:R-:W-:Y:S01]  /*7630*/  FFMA R27, R41.reuse, R40, R27 ;  /* 0x00000028291b7223 */ /* 0x040fe2000000001b */
[C---:B------:R-:W-:Y:S01]  /*7640*/  FFMA R24, R41.reuse, R43, R24 ;  /* 0x0000002b29187223 */ /* 0x040fe20000000018 */
[----:B------:R-:W-:Y:S02]  /*7650*/  HADD2.F32 R40, -RZ, R73.H1_H1 ;  /* 0x30000049ff287230 */ /* 0x000fe40000004100 */
[C---:B------:R-:W-:Y:S01]  /*7660*/  FFMA R25, R41.reuse, R42, R25 ;  /* 0x0000002a29197223 */ /* 0x040fe20000000019 */
[----:B------:R1:W-:Y:S01]  /*7670*/  STS.128 [R92+0x2010], R68 ;  /* 0x002010445c007388 */ /* 0x0003e20000000c00 */
[C---:B------:R-:W-:Y:S01]  /*7680*/  FMUL R31, R38.reuse, R31 ;  /* 0x0000001f261f7220 */ /* 0x040fe20000400000 */
[--C-:B------:R-:W-:Y:S02]  /*7690*/  HADD2.F32 R43, -RZ, R74.reuse.H0_H0 ;  /* 0x2000004aff2b7230 */ /* 0x100fe40000004100 */
[C---:B------:R-:W-:Y:S01]  /*76a0*/  FFMA R26, R41.reuse, R45, R26 ;  /* 0x0000002d291a7223 */ /* 0x040fe2000000001a */
        /* <DEDUP_REMOVED lines=30> */
[----:B------:R-:W-:Y:S02]  /*7890*/  UIADD3 UR9, UPT, UPT, UR49, 0x20, URZ ;  /* 0x0000002031097890 */ /* 0x000fe4000fffe0ff */
[----:B------:R-:W-:Y:S01]  /*78a0*/  UIADD3 UR8, UPT, UPT, UR44, 0x2200, URZ ;  /* 0x000022002c087890 */ /* 0x000fe2000fffe0ff */
[----:B------:R-:W-:Y:S01]  /*78b0*/  UMOV UR10, UR50 ;  /* 0x00000032000a7c82 */ /* 0x000fe20008000000 */
[----:B------:R-:W-:Y:S01]  /*78c0*/  UMOV UR11, UR36 ;  /* 0x00000024000b7c82 */ /* 0x000fe20008000000 */
[----:B---3--:R-:W-:Y:S04]  /*78d0*/  UIADD3 UR4, UP0, UPT, UR6, 0x680, URZ ;  /* 0x0000068006047890 */ /* 0x008fe8000ff1e0ff */
[----:B------:R-:W-:Y:S09]  /*78e0*/  UIADD3.X UR5, UPT, UPT, URZ, UR7, URZ, UP0, !UPT ;  /* 0x00000007ff057290 */ /* 0x000ff200087fe4ff */
[----:B------:R3:W-:Y:S01]  /*78f0*/  UTMASTG.3D [UR8], [UR4] ;  /* 0x00000008040073b5 */ /* 0x0007e20008010000 */
[----:B------:R0:W-:Y:S01]  /*7900*/  UTMACMDFLUSH ;  /* 0x00000000000079b7 */ /* 0x0001e20000000000 */
[----:B---3--:R-:W-:Y:S04]  /*7910*/  DEPBAR.LE SB0, 0x1 ;  /* 0x000080400000791a */ /* 0x008fe80000000000 */
.L_x_117:
[----:B------:R-:W-:Y:S05]  /*7920*/  BSYNC.RECONVERGENT B0 ;  /* 0x0000000000007941 */ /* 0x000fea0003800200 */
.L_x_116:
[----:B------:R-:W-:Y:S01]  /*7930*/  BAR.SYNC.DEFER_BLOCKING 0x1, 0x80 ;  /* 0x0042000000007b1d */ /* 0x000fe20000010000 */
[----:B------:R-:W-:Y:S04]  /*7940*/  UIADD3 UR4, UPT, UPT, UR46, 0x1, URZ ;  /* 0x000000012e047890 */ /* 0x000fe8000fffe0ff */
[----:B------:R-:W-:Y:S04]  /*7950*/  UISETP.NE.AND UP0, UPT, UR4, 0x4, UPT ;  /* 0x000000040400788c */ /* 0x000fe8000bf05270 */
[----:B------:R-:W-:Y:S01]  /*7960*/  USEL UR45, UR4, URZ, UP0 ;  /* 0x000000ff042d7287 */ /* 0x000fe20008000000 */
[----:B------:R3:W-:Y:S01]  /*7970*/  @P6 SYNCS.ARRIVE.TRANS64.RED.A1T0 RZ, [R61+URZ], RZ ;  /* 0x000000ff3dff69a7 */ /* 0x0007e200081004ff */
[----:B------:R-:W-:Y:S01]  /*7980*/  BSSY B1, `(.L_x_118) ;  /* 0x0000017000017945 */ /* 0x000fe20003800000 */
[----:B------:R-:W4:Y:S02]  /*7990*/  @P6 SYNCS.PHASECHK.TRANS64.TRYWAIT P0, [R62+URZ+0x60], R63 ;  /* 0x0000603f3e0065a7 */ /* 0x000f2400080011ff */
[----:B----4-:R-:W-:Y:S01]  /*79a0*/  @P6 SEL R47, RZ, 0x1, !P0 ;  /* 0x00000001ff2f6807 */ /* 0x010fe20004000000 */
[----:B---3--:R-:W-:Y:S06]  /*79b0*/  @!P6 BRA `(.L_x_119) ;  /* 0x00000000004ce947 */ /* 0x008fec0003800000 */
        /* <DEDUP_REMOVED lines=9> */
[----:B------:R-:W-:Y:S04]  /*7a50*/  SHF.L.U32 R5, R90, 0x1f, RZ ;  /* 0x0000001f5a057819 */ /* 0x000fe800000006ff */
[----:B------:R-:W3:Y:S02]  /*7a60*/  SYNCS.PHASECHK.TRANS64.TRYWAIT P0, [R62+URZ+0x60], R5 ;  /* 0x000060053e0075a7 */ /* 0x000ee400080011ff */
[----:B---3--:R-:W-:Y:S05]  /*7a70*/  @!P0 BRA `(.L_x_122) ;  /* 0x0000002400a48947 */ /* 0x008fea0003800000 */
.L_x_121:
[----:B------:R-:W-:Y:S05]  /*7a80*/  BSYNC B0 ;  /* 0x0000000000007941 */ /* 0x000fea0003800000 */
.L_x_120:
[----:B------:R-:W-:Y:S02]  /*7a90*/  ISETP.NE.AND P0, PT, R60, RZ, PT ;  /* 0x000000ff3c00720c */ /* 0x000fe40003f05270 */
[----:B------:R-:W-:Y:S11]  /*7aa0*/  IADD3 R46, PT, PT, R46, 0x1, RZ ;  /* 0x000000012e2e7810 */ /* 0x000ff60007ffe0ff */
[----:B------:R4:W1:Y:S04]  /*7ab0*/  @P0 LDS.128 R48, [R4] ;  /* 0x0000000004300984 */ /* 0x0008680000000c00 */
[----:B------:R4:W1:Y:S04]  /*7ac0*/  @P0 LDS.128 R56, [R3+0x10] ;  /* 0x0000100003380984 */ /* 0x0008680000000c00 */
[----:B------:R4:W1:Y:S04]  /*7ad0*/  @P0 LDS.128 R64, [R2+0x20] ;  /* 0x0000200002400984 */ /* 0x0008680000000c00 */
[----:B------:R4:W1:Y:S02]  /*7ae0*/  @P0 LDS.128 R72, [R0+0x30] ;  /* 0x0000300000480984 */ /* 0x0008640000000c00 */
.L_x_119:
[----:B------:R-:W-:Y:S05]  /*7af0*/  BSYNC B1 ;  /* 0x0000000000017941 */ /* 0x000fea0003800000 */
.L_x_118:
[----:B----4-:R-:W-:Y:S05]  /*7b00*/  VIADD R0, R39, 0x40 ;  /* 0x0000004027007836 */ /* 0x010fea0000000000 */
        /* <DEDUP_REMOVED lines=9> */
[----:B------:R-:W4:Y:S01]  /*7ba0*/  LDCU.64 UR6, c[0x4][0x78] ;  /* 0x01000f00ff0677ac */ /* 0x000f220008000a00 */
[----:B------:R-:W1:Y:S01]  /*7bb0*/  LDC.64 R2, c[0x4][R3] ;  /* 0x0100000003027b82 */ /* 0x000e620000000a00 */
[----:B------:R-:W5:Y:S01]  /*7bc0*/  LDCU.64 UR4, c[0x4][0x10] ;  /* 0x01000200ff0477ac */ /* 0x000f620008000a00 */
[----:B---3--:R-:W-:Y:S01]  /*7bd0*/  MOV R5, UR9 ;  /* 0x0000000900057c02 */ /* 0x008fe20008000f00 */
[----:B------:R-:W-:Y:S01]  /*7be0*/  IMAD.U32 R4, RZ, RZ, UR8 ;  /* 0x00000008ff047e24 */ /* 0x000fe2000f8e00ff */
[----:B----4-:R-:W-:Y:S01]  /*7bf0*/  MOV R7, UR7 ;  /* 0x0000000700077c02 */ /* 0x010fe20008000f00 */
[----:B------:R-:W-:Y:S01]  /*7c00*/  IMAD.U32 R6, RZ, RZ, UR6 ;  /* 0x00000006ff067e24 */ /* 0x000fe2000f8e00ff */
[----:B-----5:R-:W-:Y:S01]  /*7c10*/  MOV R11, UR5 ;  /* 0x00000005000b7c02 */ /* 0x020fe20008000f00 */
[----:B------:R-:W-:Y:S02]  /*7c20*/  IMAD.U32 R10, RZ, RZ, UR4 ;  /* 0x00000004ff0a7e24 */ /* 0x000fe4000f8e00ff */
[----:B------:R-:W-:Y:S07]  /*7c30*/  LEPC R20, `(.L_x_123) ;  /* 0x000000001014794e */ /* 0x000fee0000000000 */
[----:B-12---:R-:W-:Y:S05]  /*7c40*/  CALL.ABS.NOINC R2 ;  /* 0x0000000002007343 */ /* 0x006fea0003c00000 */
.L_x_123:
        /* <DEDUP_REMOVED lines=12> */
[----:B---3--:R-:W-:Y:S02]  /*7d10*/  LEA R62, R46, UR44, 0x3 ;  /* 0x0000002c2e3e7c11 */ /* 0x008fe4000f8e18ff */
[----:B------:R-:W1:Y:S02]  /*7d20*/  LDTM.x32 R4, tmem[UR4+0x40] ;  /* 0x00004004000479ee */ /* 0x000e6400082c0000 */
        /* <DEDUP_REMOVED lines=133> */
.L_x_125:
[----:B------:R-:W-:Y:S05]  /*8580*/  BSYNC.RECONVERGENT B0 ;  /* 0x0000000000007941 */ /* 0x000fea0003800200 */
.L_x_124:
        /* <DEDUP_REMOVED lines=21> */
.L_x_129:
[----:B------:R-:W-:Y:S05]  /*86e0*/  BSYNC B0 ;  /* 0x0000000000007941 */ /* 0x000fea0003800000 */
.L_x_128:
[----:B------:R-:W-:Y:S11]  /*86f0*/  ISETP.NE.AND P0, PT, R60, RZ, PT ;  /* 0x000000ff3c00720c */ /* 0x000ff60003f05270 */
[----:B------:R-:W-:Y:S02]  /*8700*/  @!UPT UIADD3 URZ, UPT, UPT, URZ, URZ, URZ ;  /* 0x000000fffffff290 */ /* 0x000fe4000fffe0ff */
[----:B------:R4:W1:Y:S04]  /*8710*/  @P0 LDS.128 R48, [R3] ;  /* 0x0000000003300984 */ /* 0x0008680000000c00 */
[----:B------:R4:W1:Y:S04]  /*8720*/  @P0 LDS.128 R56, [R2+0x10] ;  /* 0x0000100002380984 */ /* 0x0008680000000c00 */
[----:B------:R4:W1:Y:S04]  /*8730*/  @P0 LDS.128 R64, [R0+0x20] ;  /* 0x0000200000400984 */ /* 0x0008680000000c00 */
[----:B------:R4:W1:Y:S02]  /*8740*/  @P0 LDS.128 R72, [R46+0x30] ;  /* 0x000030002e480984 */ /* 0x0008640000000c00 */
.L_x_127:
[----:B------:R-:W-:Y:S05]  /*8750*/  BSYNC B1 ;  /* 0x0000000000017941 */ /* 0x000fea0003800000 */
.L_x_126:
        /* <DEDUP_REMOVED lines=21> */
.L_x_131:
[----:B------:R-:W-:Y:S01]  /*88b0*/  ISETP.NE.AND P0, PT, R95, RZ, PT ;  /* 0x000000ff5f00720c */ /* 0x000fe20003f05270 */
[----:B------:R-:W-:Y:S05]  /*88c0*/  WARPSYNC.ALL ;  /* 0x0000000000007948 */ /* 0x000fea0003800000 */
[----:B------:R-:W-:Y:S01]  /*88d0*/  R2UR UR4, R39 ;  /* 0x00000000270472ca */ /* 0x000fe200000e0000 */
[--C-:B-1----:R-:W-:Y:S01]  /*88e0*/  HADD2.F32 R40, -RZ, R48.reuse.H0_H0 ;  /* 0x20000030ff287230 */ /* 0x102fe20000004100 */
[----:B------:R-:W-:Y:S01]  /*88f0*/  R2UR UR5, R99 ;  /* 0x00000000630572ca */ /* 0x000fe200000e0000 */
[----:B------:R-:W-:Y:S01]  /*8900*/  HADD2.F32 R42, -RZ, R48.H1_H1 ;  /* 0x30000030ff2a7230 */ /* 0x000fe20000004100 */
[----:B------:R-:W-:Y:S01]  /*8910*/  BSSY.RECONVERGENT B0, `(.L_x_132) ;  /* 0x000008a000007945 */ /* 0x000fe20003800200 */
[--C-:B------:R-:W-:Y:S02]  /*8920*/  HADD2.F32 R43, -RZ, R49.reuse.H0_H0 ;  /* 0x20000031ff2b7230 */ /* 0x100fe40000004100 */
[----:B------:R-:W-:Y:S02]  /*8930*/  HADD2.F32 R44, -RZ, R49.H1_H1 ;  /* 0x30000031ff2c7230 */ /* 0x000fe40000004100 */
[--C-:B------:R-:W-:Y:S02]  /*8940*/  HADD2.F32 R45, -RZ, R50.reuse.H0_H0 ;  /* 0x20000032ff2d7230 */ /* 0x100fe40000004100 */
[----:B------:R-:W-:Y:S02]  /*8950*/  HADD2.F32 R46, -RZ, R50.H1_H1 ;  /* 0x30000032ff2e7230 */ /* 0x000fe40000004100 */
[----:B---3--:R-:W1:Y:S01]  /*8960*/  LDTM.x32 R4, tmem[UR4+0x60] ;  /* 0x00006004000479ee */ /* 0x008e6200082c0000 */
[----:B------:R-:W-:Y:S01]  /*8970*/  NOP ;  /* 0x0000000000007918 */ /* 0x000fe20000000000 */
[----:B------:R-:W-:Y:S01]  /*8980*/  UIADD3 UR4, UPT, UPT, UR5, 0xf0, URZ ;  /* 0x000000f005047890 */ /* 0x000fe2000fffe0ff */
[--C-:B------:R-:W-:Y:S02]  /*8990*/  HADD2.F32 R47, -RZ, R51.reuse.H0_H0 ;  /* 0x20000033ff2f7230 */ /* 0x100fe40000004100 */
[----:B------:R-:W-:Y:S01]  /*89a0*/  HADD2.F32 R49, -RZ, R51.H1_H1 ;  /* 0x30000033ff317230 */ /* 0x000fe20000004100 */
[----:B------:R-:W-:Y:S01]  /*89b0*/  UPRMT UR4, UR47, 0x654, UR4 ;  /* 0x000006542f047896 */ /* 0x000fe20008000004 */
[--C-:B------:R-:W-:Y:S02]  /*89c0*/  HADD2.F32 R48, -RZ, R56.reuse.H0_H0 ;  /* 0x20000038ff307230 */ /* 0x100fe40000004100 */
[----:B------:R-:W-:Y:S02]  /*89d0*/  HADD2.F32 R51, -RZ, R56.H1_H1 ;  /* 0x30000038ff337230 */ /* 0x000fe40000004100 */
[--C-:B------:R-:W-:Y:S02]  /*89e0*/  HADD2.F32 R50, -RZ, R57.reuse.H0_H0 ;  /* 0x20000039ff327230 */ /* 0x100fe40000004100 */
[----:B------:R-:W-:Y:S02]  /*89f0*/  HADD2.F32 R52, -RZ, R57.H1_H1 ;  /* 0x30000039ff347230 */ /* 0x000fe40000004100 */
[----:B-1----:R-:W-:Y:S01]  /*8a00*/  SYNCS.ARRIVE.TRANS64.RED.A1T0 RZ, [UR4], RZ ;  /* 0x000000ffffff79a7 */ /* 0x002fe20008100404 */
[--C-:B------:R-:W-:Y:S02]  /*8a10*/  HADD2.F32 R53, -RZ, R58.reuse.H0_H0 ;  /* 0x2000003aff357230 */ /* 0x100fe40000004100 */
[----:B------:R-:W-:Y:S02]  /*8a20*/  HADD2.F32 R54, -RZ, R58.H1_H1 ;  /* 0x3000003aff367230 */ /* 0x000fe40000004100 */
[--C-:B------:R-:W-:Y:S02]  /*8a30*/  HADD2.F32 R55, -RZ, R59.reuse.H0_H0 ;  /* 0x2000003bff377230 */ /* 0x100fe40000004100 */
[----:B------:R-:W-:Y:S02]  /*8a40*/  HADD2.F32 R56, -RZ, R59.H1_H1 ;  /* 0x3000003bff387230 */ /* 0x000fe40000004100 */
[C---:B------:R-:W-:Y:S01]  /*8a50*/  FMUL R4, R38.reuse, R4 ;  /* 0x0000000426047220 */ /* 0x040fe20000400000 */
[C---:B------:R-:W-:Y:S01]  /*8a60*/  FMUL R5, R38.reuse, R5 ;  /* 0x0000000526057220 */ /* 0x040fe20000400000 */
[C---:B------:R-:W-:Y:S01]  /*8a70*/  FMUL R6, R38.reuse, R6 ;  /* 0x0000000626067220 */ /* 0x040fe20000400000 */
[C---:B------:R-:W-:Y:S01]  /*8a80*/  FMUL R7, R38.reuse, R7 ;  /* 0x0000000726077220 */ /* 0x040fe20000400000 */
[C---:B------:R-:W-:Y:S01]  /*8a90*/  FFMA R4, R41.reuse, R40, R4 ;  /* 0x0000002829047223 */ /* 0x040fe20000000004 */
[C---:B------:R-:W-:Y:S01]  /*8aa0*/  FFMA R5, R41.reuse, R42, R5 ;  /* 0x0000002a29057223 */ /* 0x040fe20000000005 */
[C---:B------:R-:W-:Y:S01]  /*8ab0*/  FFMA R6, R41.reuse, R43, R6 ;  /* 0x0000002b29067223 */ /* 0x040fe20000000006 */
[----:B------:R-:W-:Y:S01]  /*8ac0*/  FFMA R7, R41, R44, R7 ;  /* 0x0000002c29077223 */ /* 0x000fe20000000007 */
[C---:B------:R-:W-:Y:S01]  /*8ad0*/  FMUL R8, R38.reuse, R8 ;  /* 0x0000000826087220 */ /* 0x040fe20000400000 */
[C---:B------:R-:W-:Y:S01]  /*8ae0*/  FMUL R9, R38.reuse, R9 ;  /* 0x0000000926097220 */ /* 0x040fe20000400000 */
[----:B------:R-:W-:Y:S01]  /*8af0*/  F2FP.F16.F32.PACK_AB R100, R5, R4 ;  /* 0x000000040564723e */ /* 0x000fe200000000ff */
[C---:B------:R-:W-:Y:S01]  /*8b00*/  FMUL R0, R38.reuse, R10 ;  /* 0x0000000a26007220 */ /* 0x040fe20000400000 */
[----:B------:R-:W-:Y:S01]  /*8b10*/  F2FP.F16.F32.PACK_AB R101, R7, R6 ;  /* 0x000000060765723e */ /* 0x000fe200000000ff */
[C---:B------:R-:W-:Y:S01]  /*8b20*/  FFMA R8, R41.reuse, R45, R8 ;  /* 0x0000002d29087223 */ /* 0x040fe20000000008 */
[C---:B------:R-:W-:Y:S01]  /*8b30*/  FFMA R9, R41.reuse, R46, R9 ;  /* 0x0000002e29097223 */ /* 0x040fe20000000009 */
[----:B------:R-:W-:Y:S01]  /*8b40*/  FFMA R0, R41, R47, R0 ;  /* 0x0000002f29007223 */ /* 0x000fe20000000000 */
[C---:B------:R-:W-:Y:S01]  /*8b50*/  FMUL R2, R38.reuse, R11 ;  /* 0x0000000b26027220 */ /* 0x040fe20000400000 */
[C---:B------:R-:W-:Y:S01]  /*8b60*/  FMUL R3, R38.reuse, R12 ;  /* 0x0000000c26037220 */ /* 0x040fe20000400000 */
[C---:B------:R-:W-:Y:S01]  /*8b70*/  FMUL R10, R38.reuse, R13 ;  /* 0x0000000d260a7220 */ /* 0x040fe20000400000 */
[----:B------:R-:W-:Y:S01]  /*8b80*/  F2FP.F16.F32.PACK_AB R102, R9, R8 ;  /* 0x000000080966723e */ /* 0x000fe200000000ff */
[C---:B------:R-:W-:Y:S01]  /*8b90*/  FFMA R2, R41.reuse, R49, R2 ;  /* 0x0000003129027223 */ /* 0x040fe20000000002 */
[C---:B------:R-:W-:Y:S01]  /*8ba0*/  FFMA R3, R41.reuse, R48, R3 ;  /* 0x0000003029037223 */ /* 0x040fe20000000003 */
[C---:B------:R-:W-:Y:S01]  /*8bb0*/  FFMA R10, R41.reuse, R51, R10 ;  /* 0x00000033290a7223 */ /* 0x040fe2000000000a */
[C---:B------:R-:W-:Y:S01]  /*8bc0*/  FMUL R11, R38.reuse, R14 ;  /* 0x0000000e260b7220 */ /* 0x040fe20000400000 */
[C---:B------:R-:W-:Y:S01]  /*8bd0*/  FMUL R15, R38.reuse, R15 ;  /* 0x0000000f260f7220 */ /* 0x040fe20000400000 */
[C---:B------:R-:W-:Y:S01]  /*8be0*/  FMUL R12, R38.reuse, R16 ;  /* 0x00000010260c7220 */ /* 0x040fe20000400000 */
[C---:B------:R-:W-:Y:S01]  /*8bf0*/  FMUL R13, R38.reuse, R17 ;  /* 0x00000011260d7220 */ /* 0x040fe20000400000 */
[C---:B------:R-:W-:Y:S01]  /*8c00*/  FFMA R11, R41.reuse, R50, R11 ;  /* 0x00000032290b7223 */ /* 0x040fe2000000000b */
[C---:B------:R-:W-:Y:S01]  /*8c10*/  FMUL R14, R38.reuse, R18 ;  /* 0x00000012260e7220 */ /* 0x040fe20000400000 */
[C---:B------:R-:W-:Y:S01]  /*8c20*/  FFMA R15, R41.reuse, R52, R15 ;  /* 0x00000034290f7223 */ /* 0x040fe2000000000f */
[--C-:B------:R-:W-:Y:S02]  /*8c30*/  HADD2.F32 R57, -RZ, R64.reuse.H0_H0 ;  /* 0x20000040ff397230 */ /* 0x100fe40000004100 */
[----:B------:R-:W-:Y:S01]  /*8c40*/  FMUL R19, R38, R19 ;  /* 0x0000001326137220 */ /* 0x000fe20000400000 */
[----:B------:R-:W-:Y:S01]  /*8c50*/  F2FP.F16.F32.PACK_AB R103, R2, R0 ;  /* 0x000000000267723e */ /* 0x000fe200000000ff */
[C---:B------:R-:W-:Y:S01]  /*8c60*/  FFMA R12, R41.reuse, R53, R12 ;  /* 0x00000035290c7223 */ /* 0x040fe2000000000c */
[----:B------:R-:W-:Y:S02]  /*8c70*/  HADD2.F32 R58, -RZ, R64.H1_H1 ;  /* 0x30000040ff3a7230 */ /* 0x000fe40000004100 */
[C---:B------:R-:W-:Y:S01]  /*8c80*/  FMUL R16, R38.reuse, R20 ;  /* 0x0000001426107220 */ /* 0x040fe20000400000 */
[C---:B------:R-:W-:Y:S01]  /*8c90*/  FFMA R13, R41.reuse, R54, R13 ;  /* 0x00000036290d7223 */ /* 0x040fe2000000000d */
[----:B------:R1:W-:Y:S01]  /*8ca0*/  STS.128 [R93+0x6000], R100 ;  /* 0x006000645d007388 */ /* 0x0003e20000000c00 */
[--C-:B------:R-:W-:Y:S02]  /*8cb0*/  HADD2.F32 R59, -RZ, R65.reuse.H0_H0 ;  /* 0x20000041ff3b7230 */ /* 0x100fe40000004100 */
[C---:B------:R-:W-:Y:S01]  /*8cc0*/  FMUL R17, R38.reuse, R21 ;  /* 0x0000001526117220 */ /* 0x040fe20000400000 */
[C---:B------:R-:W-:Y:S01]  /*8cd0*/  FFMA R14, R41.reuse, R55, R14 ;  /* 0x00000037290e7223 */ /* 0x040fe2000000000e */
[----:B------:R-:W-:Y:S02]  /*8ce0*/  HADD2.F32 R60, -RZ, R65.H1_H1 ;  /* 0x30000041ff3c7230 */ /* 0x000fe40000004100 */
[C---:B------:R-:W-:Y:S01]  /*8cf0*/  FMUL R18, R38.reuse, R22 ;  /* 0x0000001626127220 */ /* 0x040fe20000400000 */
[C---:B------:R-:W-:Y:S01]  /*8d00*/  FFMA R19, R41.reuse, R56, R19 ;  /* 0x0000003829137223 */ /* 0x040fe20000000013 */
        /* <DEDUP_REMOVED lines=13> */
[----:B------:R-:W-:Y:S01]  /*8de0*/  FMUL R27, R38, R27 ;  /* 0x0000001b261b7220 */ /* 0x000fe20000400000 */
[----:B------:R-:W-:Y:S01]  /*8df0*/  F2FP.F16.F32.PACK_AB R104, R10, R3 ;  /* 0x000000030a68723e */ /* 0x000fe200000000ff */
[----:B------:R-:W-:Y:S01]  /*8e00*/  FFMA R20, R41, R61, R20 ;  /* 0x0000003d29147223 */ /* 0x000fe20000000014 */
[----:B------:R-:W-:Y:S01]  /*8e10*/  F2FP.F16.F32.PACK_AB R105, R15, R11 ;  /* 0x0000000b0f69723e */ /* 0x000fe200000000ff */
[----:B------:R-:W-:Y:S01]  /*8e20*/  HADD2.F32 R66, -RZ, R72.H1_H1 ;  /* 0x30000048ff427230 */ /* 0x000fe20000004100 */
[----:B------:R-:W-:Y:S01]  /*8e30*/  F2FP.F16.F32.PACK_AB R106, R13, R12 ;  /* 0x0000000c0d6a723e */ /* 0x000fe200000000ff */
[C---:B------:R-:W-:Y:S01]  /*8e40*/  FMUL R24, R38.reuse, R28 ;  /* 0x0000001c26187220 */ /* 0x040fe20000400000 */
[----:B------:R-:W-:Y:S01]  /*8e50*/  F2FP.F16.F32.PACK_AB R107, R19, R14 ;  /* 0x0000000e136b723e */ /* 0x000fe200000000ff */
[C---:B------:R-:W-:Y:S01]  /*8e60*/  FFMA R21, R41.reuse, R62, R21 ;  /* 0x0000003e29157223 */ /* 0x040fe20000000015 */
[--C-:B------:R-:W-:Y:S02]  /*8e70*/  HADD2.F32 R67, -RZ, R73.reuse.H0_H0 ;  /* 0x20000049ff437230 */ /* 0x100fe40000004100 */
[C---:B------:R-:W-:Y:S01]  /*8e80*/  FMUL R25, R38.reuse, R29 ;  /* 0x0000001d26197220 */ /* 0x040fe20000400000 */
[C---:B------:R-:W-:Y:S01]  /*8e90*/  FFMA R22, R41.reuse, R63, R22 ;  /* 0x0000003f29167223 */ /* 0x040fe20000000016 */
[----:B------:R1:W-:Y:S01]  /*8ea0*/  STS.128 [R92+0x6010], R104 ;  /* 0x006010685c007388 */ /* 0x0003e20000000c00 */
        /* <DEDUP_REMOVED lines=48> */
.L_x_133:
[----:B------:R-:W-:Y:S05]  /*91b0*/  BSYNC.RECONVERGENT B0 ;  /* 0x0000000000007941 */ /* 0x000fea0003800200 */
.L_x_132:
[----:B------:R-:W-:Y:S01]  /*91c0*/  BAR.SYNC.DEFER_BLOCKING 0x1, 0x80 ;  /* 0x0042000000007b1d */ /* 0x000fe20000010000 */
[----:B------:R-:W-:Y:S01]  /*91d0*/  UISETP.NE.AND UP0, UPT, UR52, -0x4, UPT ;  /* 0xfffffffc3400788c */ /* 0x000fe2000bf05270 */
[----:B------:R-:W-:Y:S08]  /*91e0*/  IADD3 R0, PT, PT, R36, 0x1, RZ ;  /* 0x0000000124007810 */ /* 0x000ff00007ffe0ff */
[----:B------:R-:W-:Y:S05]  /*91f0*/  BRA.U !UP0, `(.L_x_134) ;  /* 0x0000000108287547 */ /* 0x000fea000b800000 */
[----:B------:R-:W-:Y:S01]  /*9200*/  ISETP.NE.AND P0, PT, R98, RZ, PT ;  /* 0x000000ff6200720c */ /* 0x000fe20003f05270 */
[----:B------:R-:W-:Y:S01]  /*9210*/  IMAD.U32 R3, RZ, RZ, UR46 ;  /* 0x0000002eff037e24 */ /* 0x000fe2000f8e00ff */
[----:B------:R-:W-:Y:S01]  /*9220*/  UIADD3 UR4, UPT, UPT, UR46, 0x1, URZ ;  /* 0x000000012e047890 */ /* 0x000fe2000fffe0ff */
[----:B------:R-:W-:Y:S03]  /*9230*/  IMAD.U32 R2, RZ, RZ, UR47 ;  /* 0x0000002fff027e24 */ /* 0x000fe6000f8e00ff */
[----:B------:R-:W-:Y:S04]  /*9240*/  UISETP.NE.AND UP0, UPT, UR4, 0x4, UPT ;  /* 0x000000040400788c */ /* 0x000fe8000bf05270 */
[----:B------:R-:W-:Y:S03]  /*9250*/  USEL UR46, UR4, URZ, UP0 ;  /* 0x000000ff042e7287 */ /* 0x000fe60008000000 */
[----:B------:R-:W-:Y:S05]  /*9260*/  @P0 LEA R3, R3, UR44, 0x3 ;  /* 0x0000002c03030c11 */ /* 0x000fea000f8e18ff */
[----:B------:R-:W-:Y:S05]  /*9270*/  @P0 VIADD R3, R3, 0x80 ;  /* 0x0000008003030836 */ /* 0x000fea0000000000 */
[----:B------:R-:W-:Y:S04]  /*9280*/  @P0 PRMT R2, R2, 0x654, R3 ;  /* 0x0000065402020816 */ /* 0x000fe80000000003 */
[----:B------:R3:W-:Y:S03]  /*9290*/  @P0 SYNCS.ARRIVE.TRANS64.RED.A1T0 RZ, [R2+URZ], RZ ;  /* 0x000000ff02ff09a7 */ /* 0x0007e600081004ff */
.L_x_134:
[----:B------:R-:W-:Y:S01]  /*92a0*/  R2UR UR4, R82 ;  /* 0x00000000520472ca */ /* 0x000fe200000e0000 */
[----:B------:R-:W-:Y:S01]  /*92b0*/  UISETP.NE.AND UP0, UPT, UR62, URZ, UPT ;  /* 0x000000ff3e00728c */ /* 0x000fe2000bf05270 */
[----:B------:R-:W-:Y:S01]  /*92c0*/  ISETP.NE.AND P0, PT, R86, 0x2, PT ;  /* 0x000000025600780c */ /* 0x000fe20003f05270 */
[----:B------:R-:W-:Y:S01]  /*92d0*/  UIADD3 UR20, UPT, UPT, UR37, UR63, URZ ;  /* 0x0000003f25147290 */ /* 0x000fe2000fffe0ff */
[----:B------:R-:W-:Y:S01]  /*92e0*/  ISETP.NE.AND P1, PT, R0, 0x4, PT ;  /* 0x000000040000780c */ /* 0x000fe20003f25270 */
[----:B------:R-:W-:Y:S01]  /*92f0*/  UIADD3 UR52, UPT, UPT, UR52, 0x4, URZ ;  /* 0x0000000434347890 */ /* 0x000fe2000fffe0ff */
[----:B------:R-:W-:Y:S01]  /*9300*/  SEL R3, RZ, 0x1, P0 ;  /* 0x00000001ff037807 */ /* 0x000fe20000000000 */
[----:B------:R-:W-:Y:S01]  /*9310*/  UMOV UR36, UR61 ;  /* 0x0000003d00247c82 */ /* 0x000fe20008000000 */
[----:B---3--:R-:W-:Y:S02]  /*9320*/  SEL R2, RZ, 0x1, P1 ;  /* 0x00000001ff027807 */ /* 0x008fe40000800000 */
[----:B------:R-:W-:Y:S02]  /*9330*/  LOP3.LUT R88, R88, R3, RZ, 0x3c, !PT ;  /* 0x0000000358587212 */ /* 0x000fe400078e3cff */
[----:B------:R-:W-:Y:S01]  /*9340*/  LOP3.LUT R89, R89, R2, RZ, 0x3c, !PT ;  /* 0x0000000259597212 */ /* 0x000fe200078e3cff */
[----:B------:R-:W-:Y:S01]  /*9350*/  UIADD3 UR16, UPT, UPT, UR38, UR4, URZ ;  /* 0x0000000426107290 */ /* 0x000fe2000fffe0ff */
[----:B------:R-:W-:Y:S02]  /*9360*/  SEL R86, R86, RZ, P0 ;  /* 0x000000ff56567207 */ /* 0x000fe40000000000 */
[----:B------:R-:W-:Y:S01]  /*9370*/  SEL R36, R0, RZ, P1 ;  /* 0x000000ff00247207 */ /* 0x000fe20000800000 */
[----:B------:R-:W-:Y:S08]  /*9380*/  BRA.U UP0, `(.L_x_135) ;  /* 0xffffffbd00dc7547 */ /* 0x000ff0000b83ffff */
[----:B------:R-:W-:-:S13]  /*9390*/  R2UR UR4, R83 ;  /* 0x00000000530472ca */ /* 0x000fda00000e0000 */
[----:B------:R-:W-:-:S09]  /*93a0*/  UISETP.NE.AND UP0, UPT, UR4, URZ, UPT ;  /* 0x000000ff0400728c */ /* 0x000fd2000bf05270 */
[----:B------:R-:W-:Y:S05]  /*93b0*/  BRA.U !UP0, `(.L_x_136) ;  /* 0x0000000108487547 */ /* 0x000fea000b800000 */
[----:B------:R-:W3:Y:S02]  /*93c0*/  LDCU.64 UR4, c[0x0][0x890] ;  /* 0x00011200ff0477ac */ /* 0x000ee40008000a00 */
[----:B---3--:R-:W-:-:S04]  /*93d0*/  UISETP.NE.U32.AND UP0, UPT, UR4, URZ, UPT ;  /* 0x000000ff0400728c */ /* 0x008fc8000bf05070 */
[----:B------:R-:W-:-:S09]  /*93e0*/  UISETP.NE.AND.EX UP0, UPT, UR5, URZ, UPT, UP0 ;  /* 0x000000ff0500728c */ /* 0x000fd2000bf05300 */
[----:B------:R-:W-:Y:S05]  /*93f0*/  BRA.U UP0, `(.L_x_137) ;  /* 0x00000001000c7547 */ /* 0x000fea000b800000 */
[----:B------:R-:W-:-:S13]  /*9400*/  FSETP.NEU.AND P0, PT, R41, RZ, PT ;  /* 0x000000ff2900720b */ /* 0x000fda0003f0d000 */
[----:B------:R-:W-:Y:S05]  /*9410*/  @!P0 EXIT ;  /* 0x000000000000894d */ /* 0x000fea0003800000 */
[----:B------:R-:W-:Y:S05]  /*9420*/  BRA `(.L_x_136) ;  /* 0x00000000002c7947 */ /* 0x000fea0003800000 */
.L_x_137:
[----:B------:R-:W-:Y:S01]  /*9430*/  ISETP.NE.AND P0, PT, R85, RZ, PT ;  /* 0x000000ff5500720c */ /* 0x000fe20003f05270 */
[----:B------:R-:W-:-:S12]  /*9440*/  BSSY.RECONVERGENT B0, `(.L_x_136) ;  /* 0x0000009000007945 */ /* 0x000fd80003800200 */
[----:B------:R-:W-:Y:S05]  /*9450*/  @P0 BRA `(.L_x_138) ;  /* 0x0000000000140947 */ /* 0x000fea0003800000 */
[----:B------:R-:W3:Y:S02]  /*9460*/  LDCU.64 UR4, c[0x0][0x888] ;  /* 0x00011100ff0477ac */ /* 0x000ee40008000a00 */
[----:B---3--:R-:W-:-:S04]  /*9470*/  ISETP.NE.U32.AND P0, PT, RZ, UR4, PT ;  /* 0x00000004ff007c0c */ /* 0x008fc8000bf05070 */
[----:B------:R-:W-:-:S13]  /*9480*/  ISETP.NE.AND.EX P0, PT, RZ, UR5, PT, P0 ;  /* 0x00000005ff007c0c */ /* 0x000fda000bf05300 */
[----:B------:R-:W-:Y:S05]  /*9490*/  @!P0 EXIT ;  /* 0x000000000000894d */ /* 0x000fea0003800000 */
[----:B------:R-:W-:Y:S05]  /*94a0*/  BRA `(.L_x_139) ;  /* 0x0000000000087947 */ /* 0x000fea0003800000 */
.L_x_138:
[----:B------:R-:W-:-:S13]  /*94b0*/  FSETP.NEU.AND P0, PT, R41, RZ, PT ;  /* 0x000000ff2900720b */ /* 0x000fda0003f0d000 */
[----:B------:R-:W-:Y:S05]  /*94c0*/  @!P0 EXIT ;  /* 0x000000000000894d */ /* 0x000fea0003800000 */
.L_x_139:
[----:B------:R-:W-:Y:S05]  /*94d0*/  BSYNC.RECONVERGENT B0 ;  /* 0x0000000000007941 */ /* 0x000fea0003800200 */
.L_x_136:
[----:B------:R-:W-:Y:S01]  /*94e0*/  ULEA UR4, UR46, UR44, 0x3 ;  /* 0x0000002c2e047291 */ /* 0x000fe2000f8e18ff */
[----:B------:R-:W-:-:S04]  /*94f0*/  DEPBAR.LE SB0, 0x0 ;  /* 0x000080000000791a */ /* 0x000fc80000000000 */
[----:B------:R-:W-:-:S04]  /*9500*/  UIADD3 UR4, UPT, UPT, UR4, 0x80, URZ ;  /* 0x0000008004047890 */ /* 0x000fc8000fffe0ff */
[----:B------:R-:W-:-:S09]  /*9510*/  UPRMT UR4, UR47, 0x654, UR4 ;  /* 0x000006542f047896 */ /* 0x000fd20008000004 */
[----:B------:R-:W-:Y:S01]  /*9520*/  SYNCS.ARRIVE.TRANS64.RED.A1T0 RZ, [UR4], RZ ;  /* 0x000000ffffff79a7 */ /* 0x000fe20008100404 */
[----:B------:R-:W-:Y:S05]  /*9530*/  EXIT ;  /* 0x000000000000794d */ /* 0x000fea0003800000 */
.L_x_24:
[----:B--2---:R2:W3:Y:S02]  /*9540*/  SYNCS.PHASECHK.TRANS64.TRYWAIT P0, [R3+URZ+0x120], R2 ;  /* 0x00012002030075a7 */ /* 0x0044e400080011ff */
[----:B---3--:R-:W-:Y:S05]  /*9550*/  @!P0 NANOSLEEP.SYNCS 0x989680 ;  /* 0x009896800000895d */ /* 0x008fea0003900000 */
[----:B------:R-:W3:Y:S02]  /*9560*/  @!P0 SYNCS.PHASECHK.TRANS64 P0, [R3+URZ+0x120], R2 ;  /* 0x00012002030085a7 */ /* 0x000ee400080010ff */
[----:B---3--:R-:W-:Y:S05]  /*9570*/  @!P0 BRA `(.L_x_24) ;  /* 0xfffffffc00f08947 */ /* 0x008fea000383ffff */
[----:B------:R-:W-:Y:S05]  /*9580*/  BRA `(.L_x_140) ;  /* 0xffffff8000d87947 */ /* 0x000fea000383ffff */
.L_x_27:
[----:B-1----:R-:W-:-:S07]  /*9590*/  MOV R0, UR33 ;  /* 0x0000002100007c02 */ /* 0x002fce0008000f00 */
.L_x_141:
[----:B-1----:R1:W2:Y:S02]  /*95a0*/  SYNCS.PHASECHK.TRANS64.TRYWAIT P0, [R0+URZ+0x30], R3 ;  /* 0x00003003000075a7 */ /* 0x0022a400080011ff */
[----:B--2---:R-:W-:Y:S05]  /*95b0*/  @!P0 NANOSLEEP.SYNCS 0x989680 ;  /* 0x009896800000895d */ /* 0x004fea0003900000 */
[----:B------:R-:W2:Y:S02]  /*95c0*/  @!P0 SYNCS.PHASECHK.TRANS64 P0, [R0+URZ+0x30], R3 ;  /* 0x00003003000085a7 */ /* 0x000ea400080010ff */
[----:B--2---:R-:W-:Y:S05]  /*95d0*/  @!P0 BRA `(.L_x_141) ;  /* 0xfffffffc00f08947 */ /* 0x004fea000383ffff */
[----:B------:R-:W-:Y:S05]  /*95e0*/  BRA `(.L_x_26) ;  /* 0xffffff8400207947 */ /* 0x000fea000383ffff */
.L_x_34:
[----:B-1----:R-:W-:-:S07]  /*95f0*/  MOV R0, UR17 ;  /* 0x0000001100007c02 */ /* 0x002fce0008000f00 */
.L_x_142:
[----:B-1----:R1:W2:Y:S02]  /*9600*/  SYNCS.PHASECHK.TRANS64.TRYWAIT P0, [R0+URZ+0x30], R3 ;  /* 0x00003003000075a7 */ /* 0x0022a400080011ff */
[----:B--2---:R-:W-:Y:S05]  /*9610*/  @!P0 NANOSLEEP.SYNCS 0x989680 ;  /* 0x009896800000895d */ /* 0x004fea0003900000 */
[----:B------:R-:W2:Y:S02]  /*9620*/  @!P0 SYNCS.PHASECHK.TRANS64 P0, [R0+URZ+0x30], R3 ;  /* 0x00003003000085a7 */ /* 0x000ea400080010ff */
[----:B--2---:R-:W-:Y:S05]  /*9630*/  @!P0 BRA `(.L_x_142) ;  /* 0xfffffffc00f08947 */ /* 0x004fea000383ffff */
[----:B------:R-:W-:Y:S05]  /*9640*/  BRA `(.L_x_33) ;  /* 0xffffff8400dc7947 */ /* 0x000fea000383ffff */
.L_x_39:
[----:B-1----:R1:W2:Y:S02]  /*9650*/  SYNCS.PHASECHK.TRANS64.TRYWAIT P0, [R3+URZ+0xb0], R0 ;  /* 0x0000b000030075a7 */ /* 0x0022a400080011ff */
[----:B--2---:R-:W-:Y:S05]  /*9660*/  @!P0 NANOSLEEP.SYNCS 0x989680 ;  /* 0x009896800000895d */ /* 0x004fea0003900000 */
[----:B------:R-:W2:Y:S02]  /*9670*/  @!P0 SYNCS.PHASECHK.TRANS64 P0, [R3+URZ+0xb0], R0 ;  /* 0x0000b000030085a7 */ /* 0x000ea400080010ff */
[----:B--2---:R-:W-:Y:S05]  /*9680*/  @!P0 BRA `(.L_x_39) ;  /* 0xfffffffc00f08947 */ /* 0x004fea000383ffff */
[----:B------:R-:W-:Y:S05]  /*9690*/  BRA `(.L_x_143) ;  /* 0xffffff8800807947 */ /* 0x000fea000383ffff */
.L_x_43:
[----:B-1----:R-:W-:-:S07]  /*96a0*/  MOV R0, UR4 ;  /* 0x0000000400007c02 */ /* 0x002fce0008000f00 */
.L_x_144:
[----:B-1----:R1:W2:Y:S02]  /*96b0*/  SYNCS.PHASECHK.TRANS64.TRYWAIT P0, [R0+URZ], R3 ;  /* 0x00000003000075a7 */ /* 0x0022a400080011ff */
[----:B--2---:R-:W-:Y:S05]  /*96c0*/  @!P0 NANOSLEEP.SYNCS 0x989680 ;  /* 0x009896800000895d */ /* 0x004fea0003900000 */
[----:B------:R-:W2:Y:S02]  /*96d0*/  @!P0 SYNCS.PHASECHK.TRANS64 P0, [R0+URZ], R3 ;  /* 0x00000003000085a7 */ /* 0x000ea400080010ff */
[----:B--2---:R-:W-:Y:S05]  /*96e0*/  @!P0 BRA `(.L_x_144) ;  /* 0xfffffffc00f08947 */ /* 0x004fea000383ffff */
[----:B------:R-:W-:Y:S05]  /*96f0*/  BRA `(.L_x_145) ;  /* 0xffffff9000287947 */ /* 0x000fea000383ffff */
.L_x_44:
[----:B------:R-:W-:-:S07]  /*9700*/  MOV R0, UR5 ;  /* 0x0000000500007c02 */ /* 0x000fce0008000f00 */
.L_x_146:
[----:B-1----:R1:W2:Y:S02]  /*9710*/  SYNCS.PHASECHK.TRANS64.TRYWAIT P0, [R0+URZ], R3 ;  /* 0x00000003000075a7 */ /* 0x0022a400080011ff */
[----:B--2---:R-:W-:Y:S05]  /*9720*/  @!P0 NANOSLEEP.SYNCS 0x989680 ;  /* 0x009896800000895d */ /* 0x004fea0003900000 */
[----:B------:R-:W2:Y:S02]  /*9730*/  @!P0 SYNCS.PHASECHK.TRANS64 P0, [R0+URZ], R3 ;  /* 0x00000003000085a7 */ /* 0x000ea400080010ff */
[----:B--2---:R-:W-:Y:S05]  /*9740*/  @!P0 BRA `(.L_x_146) ;  /* 0xfffffffc00f08947 */ /* 0x004fea000383ffff */
[----:B------:R-:W-:Y:S05]  /*9750*/  BRA `(.L_x_147) ;  /* 0xffffff9000347947 */ /* 0x000fea000383ffff */
.L_x_45:
[----:B------:R-:W-:-:S07]  /*9760*/  MOV R0, UR5 ;  /* 0x0000000500007c02 */ /* 0x000fce0008000f00 */
.L_x_148:
[----:B-1----:R1:W2:Y:S02]  /*9770*/  SYNCS.PHASECHK.TRANS64.TRYWAIT P0, [R0+URZ], R3 ;  /* 0x00000003000075a7 */ /* 0x0022a400080011ff */
[----:B--2---:R-:W-:Y:S05]  /*9780*/  @!P0 NANOSLEEP.SYNCS 0x989680 ;  /* 0x009896800000895d */ /* 0x004fea0003900000 */
[----:B------:R-:W2:Y:S02]  /*9790*/  @!P0 SYNCS.PHASECHK.TRANS64 P0, [R0+URZ], R3 ;  /* 0x00000003000085a7 */ /* 0x000ea400080010ff */
[----:B--2---:R-:W-:Y:S05]  /*97a0*/  @!P0 BRA `(.L_x_148) ;  /* 0xfffffffc00f08947 */ /* 0x004fea000383ffff */
[----:B------:R-:W-:Y:S05]  /*97b0*/  BRA `(.L_x_149) ;  /* 0xffffff9000407947 */ /* 0x000fea000383ffff */
.L_x_46:
[----:B------:R-:W-:-:S07]  /*97c0*/  MOV R0, UR5 ;  /* 0x0000000500007c02 */ /* 0x000fce0008000f00 */
.L_x_150:
[----:B-1----:R1:W2:Y:S02]  /*97d0*/  SYNCS.PHASECHK.TRANS64.TRYWAIT P0, [R0+URZ], R3 ;  /* 0x00000003000075a7 */ /* 0x0022a400080011ff */
[----:B--2---:R-:W-:Y:S05]  /*97e0*/  @!P0 NANOSLEEP.SYNCS 0x989680 ;  /* 0x009896800000895d */ /* 0x004fea0003900000 */
[----:B------:R-:W2:Y:S02]  /*97f0*/  @!P0 SYNCS.PHASECHK.TRANS64 P0, [R0+URZ], R3 ;  /* 0x00000003000085a7 */ /* 0x000ea400080010ff */
[----:B--2---:R-:W-:Y:S05]  /*9800*/  @!P0 BRA `(.L_x_150) ;  /* 0xfffffffc00f08947 */ /* 0x004fea000383ffff */
[----:B------:R-:W-:Y:S05]  /*9810*/  BRA `(.L_x_151) ;  /* 0xffffff90004c7947 */ /* 0x000fea000383ffff */
.L_x_47:
[----:B------:R-:W-:-:S07]  /*9820*/  MOV R0, UR5 ;  /* 0x0000000500007c02 */ /* 0x000fce0008000f00 */
.L_x_152:
[----:B-1----:R1:W2:Y:S02]  /*9830*/  SYNCS.PHASECHK.TRANS64.TRYWAIT P0, [R0+URZ], R3 ;  /* 0x00000003000075a7 */ /* 0x0022a400080011ff */
[----:B--2---:R-:W-:Y:S05]  /*9840*/  @!P0 NANOSLEEP.SYNCS 0x989680 ;  /* 0x009896800000895d */ /* 0x004fea0003900000 */
[----:B------:R-:W2:Y:S02]  /*9850*/  @!P0 SYNCS.PHASECHK.TRANS64 P0, [R0+URZ], R3 ;  /* 0x00000003000085a7 */ /* 0x000ea400080010ff */
[----:B--2---:R-:W-:Y:S05]  /*9860*/  @!P0 BRA `(.L_x_152) ;  /* 0xfffffffc00f08947 */ /* 0x004fea000383ffff */
[----:B------:R-:W-:Y:S05]  /*9870*/  BRA `(.L_x_153) ;  /* 0xffffff9000587947 */ /* 0x000fea000383ffff */
.L_x_50:
[----:B-1----:R1:W2:Y:S02]  /*9880*/  SYNCS.PHASECHK.TRANS64.TRYWAIT P0, [R2+URZ+0x110], R5 ;  /* 0x00011005020075a7 */ /* 0x0022a400080011ff */
[----:B--2---:R-:W-:Y:S05]  /*9890*/  @!P0 NANOSLEEP.SYNCS 0x989680 ;  /* 0x009896800000895d */ /* 0x004fea0003900000 */
[----:B------:R-:W2:Y:S02]  /*98a0*/  @!P0 SYNCS.PHASECHK.TRANS64 P0, [R2+URZ+0x110], R5 ;  /* 0x00011005020085a7 */ /* 0x000ea400080010ff */
[----:B--2---:R-:W-:Y:S05]  /*98b0*/  @!P0 BRA `(.L_x_50) ;  /* 0xfffffffc00f08947 */ /* 0x004fea000383ffff */
[----:B------:R-:W-:Y:S05]  /*98c0*/  BRA `(.L_x_154) ;  /* 0xffffff9000b47947 */ /* 0x000fea000383ffff */
.L_x_51:
[----:B------:R-:W-:-:S07]  /*98d0*/  MOV R2, UR4 ;  /* 0x0000000400027c02 */ /* 0x000fce0008000f00 */
.L_x_155:
[----:B-1----:R1:W2:Y:S02]  /*98e0*/  SYNCS.PHASECHK.TRANS64.TRYWAIT P0, [R2+URZ+0xc0], R5 ;  /* 0x0000c005020075a7 */ /* 0x0022a400080011ff */
[----:B--2---:R-:W-:Y:S05]  /*98f0*/  @!P0 NANOSLEEP.SYNCS 0x989680 ;  /* 0x009896800000895d */ /* 0x004fea0003900000 */
[----:B------:R-:W2:Y:S02]  /*9900*/  @!P0 SYNCS.PHASECHK.TRANS64 P0, [R2+URZ+0xc0], R5 ;  /* 0x0000c005020085a7 */ /* 0x000ea400080010ff */
[----:B--2---:R-:W-:Y:S05]  /*9910*/  @!P0 BRA `(.L_x_155) ;  /* 0xfffffffc00f08947 */ /* 0x004fea000383ffff */
[----:B------:R-:W-:Y:S05]  /*9920*/  BRA `(.L_x_156) ;  /* 0xffffff9000c47947 */ /* 0x000fea000383ffff */
.L_x_52:
[----:B-1----:R1:W2:Y:S02]  /*9930*/  SYNCS.PHASECHK.TRANS64.TRYWAIT P1, [R2+URZ+0xb0], R5 ;  /* 0x0000b005020075a7 */ /* 0x0022a400080211ff */
[----:B--2---:R-:W-:Y:S05]  /*9940*/  @!P1 NANOSLEEP.SYNCS 0x989680 ;  /* 0x009896800000995d */ /* 0x004fea0003900000 */
[----:B------:R-:W2:Y:S02]  /*9950*/  @!P1 SYNCS.PHASECHK.TRANS64 P1, [R2+URZ+0xb0], R5 ;  /* 0x0000b005020095a7 */ /* 0x000ea400080210ff */
[----:B--2---:R-:W-:Y:S05]  /*9960*/  @!P1 BRA `(.L_x_52) ;  /* 0xfffffffc00f09947 */ /* 0x004fea000383ffff */
[----:B------:R-:W-:Y:S05]  /*9970*/  BRA `(.L_x_157) ;  /* 0xffffff9000f47947 */ /* 0x000fea000383ffff */
.L_x_55:
[----:B------:R-:W-:-:S07]  /*9980*/  MOV R0, UR4 ;  /* 0x0000000400007c02 */ /* 0x000fce0008000f00 */
.L_x_158:
[----:B-1----:R1:W2:Y:S02]  /*9990*/  SYNCS.PHASECHK.TRANS64.TRYWAIT P0, [R0+URZ+0xc0], R3 ;  /* 0x0000c003000075a7 */ /* 0x0022a400080011ff */
[----:B--2---:R-:W-:Y:S05]  /*99a0*/  @!P0 NANOSLEEP.SYNCS 0x989680 ;  /* 0x009896800000895d */ /* 0x004fea0003900000 */
[----:B------:R-:W2:Y:S02]  /*99b0*/  @!P0 SYNCS.PHASECHK.TRANS64 P0, [R0+URZ+0xc0], R3 ;  /* 0x0000c003000085a7 */ /* 0x000ea400080010ff */
[----:B--2---:R-:W-:Y:S05]  /*99c0*/  @!P0 BRA `(.L_x_158) ;  /* 0xfffffffc00f08947 */ /* 0x004fea000383ffff */
[----:B------:R-:W-:Y:S05]  /*99d0*/  BRA `(.L_x_54) ;  /* 0xffffff9400487947 */ /* 0x000fea000383ffff */
.L_x_62:
[----:B-1----:R1:W2:Y:S02]  /*99e0*/  SYNCS.PHASECHK.TRANS64.TRYWAIT P1, [R0+URZ+0xb0], R5 ;  /* 0x0000b005000075a7 */ /* 0x0022a400080211ff */
[----:B--2---:R-:W-:Y:S05]  /*99f0*/  @!P1 NANOSLEEP.SYNCS 0x989680 ;  /* 0x009896800000995d */ /* 0x004fea0003900000 */
[----:B------:R-:W2:Y:S02]  /*9a00*/  @!P1 SYNCS.PHASECHK.TRANS64 P1, [R0+URZ+0xb0], R5 ;  /* 0x0000b005000095a7 */ /* 0x000ea400080210ff */
[----:B--2---:R-:W-:Y:S05]  /*9a10*/  @!P1 BRA `(.L_x_62) ;  /* 0xfffffffc00f09947 */ /* 0x004fea000383ffff */
[----:B------:R-:W-:Y:S05]  /*9a20*/  BRA `(.L_x_159) ;  /* 0xffffff9800bc7947 */ /* 0x000fea000383ffff */
.L_x_63:
[----:B------:R-:W-:-:S07]  /*9a30*/  MOV R3, UR30 ;  /* 0x0000001e00037c02 */ /* 0x000fce0008000f00 */
.L_x_160:
[----:B-1----:R1:W2:Y:S02]  /*9a40*/  SYNCS.PHASECHK.TRANS64.TRYWAIT P0, [R3+URZ+0xf0], R0 ;  /* 0x0000f000030075a7 */ /* 0x0022a400080011ff */
[----:B--2---:R-:W-:Y:S05]  /*9a50*/  @!P0 NANOSLEEP.SYNCS 0x989680 ;  /* 0x009896800000895d */ /* 0x004fea0003900000 */
[----:B------:R-:W2:Y:S02]  /*9a60*/  @!P0 SYNCS.PHASECHK.TRANS64 P0, [R3+URZ+0xf0], R0 ;  /* 0x0000f000030085a7 */ /* 0x000ea400080010ff */
[----:B--2---:R-:W-:Y:S05]  /*9a70*/  @!P0 BRA `(.L_x_160) ;  /* 0xfffffffc00f08947 */ /* 0x004fea000383ffff */
[----:B------:R-:W-:Y:S05]  /*9a80*/  BRA `(.L_x_161) ;  /* 0xffffff9800f47947 */ /* 0x000fea000383ffff */
.L_x_66:
[----:B------:R-:W-:Y:S07]  /*9a90*/  MOV R0, UR5 ;  /* 0x0000000500007c02 */ /* 0x000fee0008000f00 */
.L_x_162:
[----:B-1----:R1:W2:Y:S02]  /*9aa0*/  SYNCS.PHASECHK.TRANS64.TRYWAIT P0, [R0+URZ], R3 ;  /* 0x00000003000075a7 */ /* 0x0022a400080011ff */
[----:B--2---:R-:W-:Y:S05]  /*9ab0*/  @!P0 NANOSLEEP.SYNCS 0x989680 ;  /* 0x009896800000895d */ /* 0x004fea0003900000 */
[----:B------:R-:W2:Y:S02]  /*9ac0*/  @!P0 SYNCS.PHASECHK.TRANS64 P0, [R0+URZ], R3 ;  /* 0x00000003000085a7 */ /* 0x000ea400080010ff */
[----:B--2---:R-:W-:Y:S05]  /*9ad0*/  @!P0 BRA `(.L_x_162) ;  /* 0xfffffffc00f08947 */ /* 0x004fea000383ffff */
[----:B------:R-:W-:Y:S05]  /*9ae0*/  BRA `(.L_x_65) ;  /* 0xffffff9c00107947 */ /* 0x000fea000383ffff */
.L_x_69:
[----:B------:R-:W-:-:S07]  /*9af0*/  MOV R0, UR4 ;  /* 0x0000000400007c02 */ /* 0x000fce0008000f00 */
.L_x_163:
[----:B--2---:R2:W4:Y:S02]  /*9b00*/  SYNCS.PHASECHK.TRANS64.TRYWAIT P0, [R0+URZ], R3 ;  /* 0x00000003000075a7 */ /* 0x00452400080011ff */
[----:B----4-:R-:W-:Y:S05]  /*9b10*/  @!P0 NANOSLEEP.SYNCS 0x989680 ;  /* 0x009896800000895d */ /* 0x010fea0003900000 */
[----:B------:R-:W4:Y:S02]  /*9b20*/  @!P0 SYNCS.PHASECHK.TRANS64 P0, [R0+URZ], R3 ;  /* 0x00000003000085a7 */ /* 0x000f2400080010ff */
[----:B----4-:R-:W-:Y:S05]  /*9b30*/  @!P0 BRA `(.L_x_163) ;  /* 0xfffffffc00f08947 */ /* 0x010fea000383ffff */
[----:B------:R-:W-:Y:S05]  /*9b40*/  BRA `(.L_x_164) ;  /* 0xffffff9c00ec7947 */ /* 0x000fea000383ffff */
.L_x_70:
[----:B------:R-:W-:-:S07]  /*9b50*/  MOV R0, UR5 ;  /* 0x0000000500007c02 */ /* 0x000fce0008000f00 */
.L_x_165:
[----:B-1----:R1:W2:Y:S02]  /*9b60*/  SYNCS.PHASECHK.TRANS64.TRYWAIT P0, [R0+URZ], R3 ;  /* 0x00000003000075a7 */ /* 0x0022a400080011ff */
[----:B--2---:R-:W-:Y:S05]  /*9b70*/  @!P0 NANOSLEEP.SYNCS 0x989680 ;  /* 0x009896800000895d */ /* 0x004fea0003900000 */
[----:B------:R-:W2:Y:S02]  /*9b80*/  @!P0 SYNCS.PHASECHK.TRANS64 P0, [R0+URZ], R3 ;  /* 0x00000003000085a7 */ /* 0x000ea400080010ff */
[----:B--2---:R-:W-:Y:S05]  /*9b90*/  @!P0 BRA `(.L_x_165) ;  /* 0xfffffffc00f08947 */ /* 0x004fea000383ffff */
[----:B------:R-:W-:Y:S05]  /*9ba0*/  BRA `(.L_x_166) ;  /* 0xffffff9c00f87947 */ /* 0x000fea000383ffff */
.L_x_71:
[----:B------:R-:W-:-:S07]  /*9bb0*/  MOV R0, UR5 ;  /* 0x0000000500007c02 */ /* 0x000fce0008000f00 */
.L_x_167:
[----:B-1----:R1:W2:Y:S02]  /*9bc0*/  SYNCS.PHASECHK.TRANS64.TRYWAIT P0, [R0+URZ], R3 ;  /* 0x00000003000075a7 */ /* 0x0022a400080011ff */
[----:B--2---:R-:W-:Y:S05]  /*9bd0*/  @!P0 NANOSLEEP.SYNCS 0x989680 ;  /* 0x009896800000895d */ /* 0x004fea0003900000 */
[----:B------:R-:W2:Y:S02]  /*9be0*/  @!P0 SYNCS.PHASECHK.TRANS64 P0, [R0+URZ], R3 ;  /* 0x00000003000085a7 */ /* 0x000ea400080010ff */
[----:B--2---:R-:W-:Y:S05]  /*9bf0*/  @!P0 BRA `(.L_x_167) ;  /* 0xfffffffc00f08947 */ /* 0x004fea000383ffff */
[----:B------:R-:W-:Y:S05]  /*9c00*/  BRA `(.L_x_168) ;  /* 0xffffffa000047947 */ /* 0x000fea000383ffff */
.L_x_72:
[----:B------:R-:W-:-:S07]  /*9c10*/  MOV R0, UR4 ;  /* 0x0000000400007c02 */ /* 0x000fce0008000f00 */
.L_x_169:
[----:B-1----:R1:W2:Y:S02]  /*9c20*/  SYNCS.PHASECHK.TRANS64.TRYWAIT P0, [R0+URZ], R3 ;  /* 0x00000003000075a7 */ /* 0x0022a400080011ff */
[----:B--2---:R-:W-:Y:S05]  /*9c30*/  @!P0 NANOSLEEP.SYNCS 0x989680 ;  /* 0x009896800000895d */ /* 0x004fea0003900000 */
[----:B------:R-:W2:Y:S02]  /*9c40*/  @!P0 SYNCS.PHASECHK.TRANS64 P0, [R0+URZ], R3 ;  /* 0x00000003000085a7 */ /* 0x000ea400080010ff */
[----:B--2---:R-:W-:Y:S05]  /*9c50*/  @!P0 BRA `(.L_x_169) ;  /* 0xfffffffc00f08947 */ /* 0x004fea000383ffff */
[----:B------:R-:W-:Y:S05]  /*9c60*/  BRA `(.L_x_170) ;  /* 0xffffffa000107947 */ /* 0x000fea000383ffff */
.L_x_77:
[----:B--2---:R2:W3:Y:S02]  /*9c70*/  SYNCS.PHASECHK.TRANS64.TRYWAIT P0, [R12+URZ+0xb0], R9 ;  /* 0x0000b0090c0075a7 */ /* 0x0044e400080011ff */
[----:B---3--:R-:W-:Y:S05]  /*9c80*/  @!P0 NANOSLEEP.SYNCS 0x989680 ;  /* 0x009896800000895d */ /* 0x008fea0003900000 */
[----:B------:R-:W3:Y:S02]  /*9c90*/  @!P0 SYNCS.PHASECHK.TRANS64 P0, [R12+URZ+0xb0], R9 ;  /* 0x0000b0090c0085a7 */ /* 0x000ee400080010ff */
[----:B---3--:R-:W-:Y:S05]  /*9ca0*/  @!P0 BRA `(.L_x_77) ;  /* 0xfffffffc00f08947 */ /* 0x008fea000383ffff */
[----:B------:R-:W-:Y:S05]  /*9cb0*/  BRA `(.L_x_171) ;  /* 0xffffffa400307947 */ /* 0x000fea000383ffff */
.L_x_80:
[----:B------:R-:W-:Y:S07]  /*9cc0*/  MOV R0, UR21 ;  /* 0x0000001500007c02 */ /* 0x000fee0008000f00 */
.L_x_172:
[----:B--2---:R2:W3:Y:S02]  /*9cd0*/  SYNCS.PHASECHK.TRANS64.TRYWAIT P2, [R0+URZ+0xa8], R11 ;  /* 0x0000a80b000075a7 */ /* 0x0044e400080411ff */
[----:B---3--:R-:W-:Y:S05]  /*9ce0*/  @!P2 NANOSLEEP.SYNCS 0x989680 ;  /* 0x009896800000a95d */ /* 0x008fea0003900000 */
[----:B------:R-:W3:Y:S02]  /*9cf0*/  @!P2 SYNCS.PHASECHK.TRANS64 P2, [R0+URZ+0xa8], R11 ;  /* 0x0000a80b0000a5a7 */ /* 0x000ee400080410ff */
[----:B---3--:R-:W-:Y:S05]  /*9d00*/  @!P2 BRA `(.L_x_172) ;  /* 0xfffffffc00f0a947 */ /* 0x008fea000383ffff */
[----:B------:R-:W-:Y:S05]  /*9d10*/  BRA `(.L_x_79) ;  /* 0xffffffa800987947 */ /* 0x000fea000383ffff */
.L_x_83:
[----:B--2---:R-:W-:Y:S07]  /*9d20*/  MOV R0, UR21 ;  /* 0x0000001500007c02 */ /* 0x004fee0008000f00 */
.L_x_173:
[----:B--2---:R2:W3:Y:S02]  /*9d30*/  SYNCS.PHASECHK.TRANS64.TRYWAIT P0, [R0+URZ+0x80], R9 ;  /* 0x00008009000075a7 */ /* 0x0044e400080011ff */
[----:B---3--:R-:W-:Y:S05]  /*9d40*/  @!P0 NANOSLEEP.SYNCS 0x989680 ;  /* 0x009896800000895d */ /* 0x008fea0003900000 */
[----:B------:R-:W3:Y:S02]  /*9d50*/  @!P0 SYNCS.PHASECHK.TRANS64 P0, [R0+URZ+0x80], R9 ;  /* 0x00008009000085a7 */ /* 0x000ee400080010ff */
[----:B---3--:R-:W-:Y:S05]  /*9d60*/  @!P0 BRA `(.L_x_173) ;  /* 0xfffffffc00f08947 */ /* 0x008fea000383ffff */
[----:B------:R-:W-:Y:S05]  /*9d70*/  BRA `(.L_x_174) ;  /* 0xffffffa800f47947 */ /* 0x000fea000383ffff */
.L_x_84:
[----:B------:R-:W-:Y:S07]  /*9d80*/  MOV R0, UR21 ;  /* 0x0000001500007c02 */ /* 0x000fee0008000f00 */
.L_x_175:
[----:B--2---:R2:W3:Y:S02]  /*9d90*/  SYNCS.PHASECHK.TRANS64.TRYWAIT P0, [R0+URZ+0x88], R9 ;  /* 0x00008809000075a7 */ /* 0x0044e400080011ff */
[----:B---3--:R-:W-:Y:S05]  /*9da0*/  @!P0 NANOSLEEP.SYNCS 0x989680 ;  /* 0x009896800000895d */ /* 0x008fea0003900000 */
[----:B------:R-:W3:Y:S02]  /*9db0*/  @!P0 SYNCS.PHASECHK.TRANS64 P0, [R0+URZ+0x88], R9 ;  /* 0x00008809000085a7 */ /* 0x000ee400080010ff */
[----:B---3--:R-:W-:Y:S05]  /*9dc0*/  @!P0 BRA `(.L_x_175) ;  /* 0xfffffffc00f08947 */ /* 0x008fea000383ffff */
[----:B------:R-:W-:Y:S05]  /*9dd0*/  BRA `(.L_x_176) ;  /* 0xffffffac00307947 */ /* 0x000fea000383ffff */
.L_x_85:
[----:B------:R-:W-:Y:S07]  /*9de0*/  MOV R0, UR21 ;  /* 0x0000001500007c02 */ /* 0x000fee0008000f00 */
.L_x_177:
[----:B--2---:R2:W3:Y:S02]  /*9df0*/  SYNCS.PHASECHK.TRANS64.TRYWAIT P0, [R0+URZ+0x90], R9 ;  /* 0x00009009000075a7 */ /* 0x0044e400080011ff */
[----:B---3--:R-:W-:Y:S05]  /*9e00*/  @!P0 NANOSLEEP.SYNCS 0x989680 ;  /* 0x009896800000895d */ /* 0x008fea0003900000 */
[----:B------:R-:W3:Y:S02]  /*9e10*/  @!P0 SYNCS.PHASECHK.TRANS64 P0, [R0+URZ+0x90], R9 ;  /* 0x00009009000085a7 */ /* 0x000ee400080010ff */
[----:B---3--:R-:W-:Y:S05]  /*9e20*/  @!P0 BRA `(.L_x_177) ;  /* 0xfffffffc00f08947 */ /* 0x008fea000383ffff */
[----:B------:R-:W-:Y:S05]  /*9e30*/  BRA `(.L_x_178) ;  /* 0xffffffac00787947 */ /* 0x000fea000383ffff */
.L_x_86:
[----:B------:R-:W-:Y:S07]  /*9e40*/  MOV R0, UR21 ;  /* 0x0000001500007c02 */ /* 0x000fee0008000f00 */
.L_x_179:
[----:B--2---:R2:W3:Y:S02]  /*9e50*/  SYNCS.PHASECHK.TRANS64.TRYWAIT P0, [R0+URZ+0x98], R9 ;  /* 0x00009809000075a7 */ /* 0x0044e400080011ff */
[----:B---3--:R-:W-:Y:S05]  /*9e60*/  @!P0 NANOSLEEP.SYNCS 0x989680 ;  /* 0x009896800000895d */ /* 0x008fea0003900000 */
[----:B------:R-:W3:Y:S02]  /*9e70*/  @!P0 SYNCS.PHASECHK.TRANS64 P0, [R0+URZ+0x98], R9 ;  /* 0x00009809000085a7 */ /* 0x000ee400080010ff */
[----:B---3--:R-:W-:Y:S05]  /*9e80*/  @!P0 BRA `(.L_x_179) ;  /* 0xfffffffc00f08947 */ /* 0x008fea000383ffff */
[----:B------:R-:W-:Y:S05]  /*9e90*/  BRA `(.L_x_180) ;  /* 0xffffffac00bc7947 */ /* 0x000fea000383ffff */
.L_x_88:
[----:B------:R-:W-:-:S07]  /*9ea0*/  MOV R0, UR21 ;  /* 0x0000001500007c02 */ /* 0x000fce0008000f00 */
.L_x_181:
[----:B---3--:R3:W4:Y:S02]  /*9eb0*/  SYNCS.PHASECHK.TRANS64.TRYWAIT P0, [R0+URZ+0x80], R3 ;  /* 0x00008003000075a7 */ /* 0x00872400080011ff */
[----:B----4-:R-:W-:Y:S05]  /*9ec0*/  @!P0 NANOSLEEP.SYNCS 0x989680 ;  /* 0x009896800000895d */ /* 0x010fea0003900000 */
[----:B------:R-:W4:Y:S02]  /*9ed0*/  @!P0 SYNCS.PHASECHK.TRANS64 P0, [R0+URZ+0x80], R3 ;  /* 0x00008003000085a7 */ /* 0x000f2400080010ff */
[----:B----4-:R-:W-:Y:S05]  /*9ee0*/  @!P0 BRA `(.L_x_181) ;  /* 0xfffffffc00f08947 */ /* 0x010fea000383ffff */
[----:B------:R-:W-:Y:S05]  /*9ef0*/  BRA `(.L_x_182) ;  /* 0xffffffb000307947 */ /* 0x000fea000383ffff */
.L_x_89:
[----:B---3--:R-:W-:-:S07]  /*9f00*/  MOV R0, UR21 ;  /* 0x0000001500007c02 */ /* 0x008fce0008000f00 */
.L_x_183:
[----:B---3--:R3:W4:Y:S02]  /*9f10*/  SYNCS.PHASECHK.TRANS64.TRYWAIT P0, [R0+URZ+0x88], R3 ;  /* 0x00008803000075a7 */ /* 0x00872400080011ff */
[----:B----4-:R-:W-:Y:S05]  /*9f20*/  @!P0 NANOSLEEP.SYNCS 0x989680 ;  /* 0x009896800000895d */ /* 0x010fea0003900000 */
[----:B------:R-:W4:Y:S02]  /*9f30*/  @!P0 SYNCS.PHASECHK.TRANS64 P0, [R0+URZ+0x88], R3 ;  /* 0x00008803000085a7 */ /* 0x000f2400080010ff */
[----:B----4-:R-:W-:Y:S05]  /*9f40*/  @!P0 BRA `(.L_x_183) ;  /* 0xfffffffc00f08947 */ /* 0x010fea000383ffff */
[----:B------:R-:W-:Y:S05]  /*9f50*/  BRA `(.L_x_184) ;  /* 0xffffffb000207947 */ /* 0x000fea000383ffff */
.L_x_90:
[----:B---3--:R-:W-:-:S07]  /*9f60*/  MOV R0, UR21 ;  /* 0x0000001500007c02 */ /* 0x008fce0008000f00 */
.L_x_185:
[----:B---3--:R3:W4:Y:S02]  /*9f70*/  SYNCS.PHASECHK.TRANS64.TRYWAIT P0, [R0+URZ+0x90], R3 ;  /* 0x00009003000075a7 */ /* 0x00872400080011ff */
[----:B----4-:R-:W-:Y:S05]  /*9f80*/  @!P0 NANOSLEEP.SYNCS 0x989680 ;  /* 0x009896800000895d */ /* 0x010fea0003900000 */
[----:B------:R-:W4:Y:S02]  /*9f90*/  @!P0 SYNCS.PHASECHK.TRANS64 P0, [R0+URZ+0x90], R3 ;  /* 0x00009003000085a7 */ /* 0x000f2400080010ff */
[----:B----4-:R-:W-:Y:S05]  /*9fa0*/  @!P0 BRA `(.L_x_185) ;  /* 0xfffffffc00f08947 */ /* 0x010fea000383ffff */
[----:B------:R-:W-:Y:S05]  /*9fb0*/  BRA `(.L_x_186) ;  /* 0xffffffb000107947 */ /* 0x000fea000383ffff */
.L_x_92:
[----:B-1----:R1:W2:Y:S02]  /*9fc0*/  SYNCS.PHASECHK.TRANS64.TRYWAIT P0, [R3+URZ+0xb0], R0 ;  /* 0x0000b000030075a7 */ /* 0x0022a400080011ff */
[----:B--2---:R-:W-:Y:S05]  /*9fd0*/  @!P0 NANOSLEEP.SYNCS 0x989680 ;  /* 0x009896800000895d */ /* 0x004fea0003900000 */
[----:B------:R-:W2:Y:S02]  /*9fe0*/  @!P0 SYNCS.PHASECHK.TRANS64 P0, [R3+URZ+0xb0], R0 ;  /* 0x0000b000030085a7 */ /* 0x000ea400080010ff */
[----:B--2---:R-:W-:Y:S05]  /*9ff0*/  @!P0 BRA `(.L_x_92) ;  /* 0xfffffffc00f08947 */ /* 0x004fea000383ffff */
[----:B------:R-:W-:Y:S05]  /*a000*/  BRA `(.L_x_187) ;  /* 0xffffffb000d07947 */ /* 0x000fea000383ffff */
.L_x_103:
[----:B-1----:R-:W-:Y:S04]  /*a010*/  MOV R2, UR44 ;  /* 0x0000002c00027c02 */ /* 0x002fe80008000f00 */
[----:B------:R1:W2:Y:S03]  /*a020*/  SYNCS.PHASECHK.TRANS64.TRYWAIT P1, [R2+URZ+0x60], R3 ;  /* 0x00006003020075a7 */ /* 0x0002a600080211ff */
[----:B--2---:R-:W-:Y:S05]  /*a030*/  @!P1 NANOSLEEP.SYNCS 0x989680 ;  /* 0x009896800000995d */ /* 0x004fea0003900000 */
[----:B------:R-:W2:Y:S02]  /*a040*/  @!P1 SYNCS.PHASECHK.TRANS64 P1, [R2+URZ+0x60], R3 ;  /* 0x00006003020095a7 */ /* 0x000ea400080210ff */
[----:B--2---:R-:W-:Y:S05]  /*a050*/  @!P1 BRA `(.L_x_103) ;  /* 0xfffffffc00ec9947 */ /* 0x004fea000383ffff */
[----:B------:R-:W-:Y:S05]  /*a060*/  BRA `(.L_x_102) ;  /* 0xffffffc000407947 */ /* 0x000fea000383ffff */
.L_x_105:
[----:B-1----:R1:W4:Y:S02]  /*a070*/  SYNCS.PHASECHK.TRANS64.TRYWAIT P0, [R99+URZ+0xd0], R0 ;  /* 0x0000d000630075a7 */ /* 0x00232400080011ff */
[----:B----4-:R-:W-:Y:S05]  /*a080*/  @!P0 NANOSLEEP.SYNCS 0x989680 ;  /* 0x009896800000895d */ /* 0x010fea0003900000 */
[----:B------:R-:W4:Y:S02]  /*a090*/  @!P0 SYNCS.PHASECHK.TRANS64 P0, [R99+URZ+0xd0], R0 ;  /* 0x0000d000630085a7 */ /* 0x000f2400080010ff */
[----:B----4-:R-:W-:Y:S05]  /*a0a0*/  @!P0 BRA `(.L_x_105) ;  /* 0xfffffffc00f08947 */ /* 0x010fea000383ffff */
[----:B------:R-:W-:Y:S05]  /*a0b0*/  BRA `(.L_x_104) ;  /* 0xffffffc000687947 */ /* 0x000fea000383ffff */
.L_x_114:
[----:B---3--:R3:W4:Y:S02]  /*a0c0*/  SYNCS.PHASECHK.TRANS64.TRYWAIT P0, [R3+URZ+0x60], R0 ;  /* 0x00006000030075a7 */ /* 0x00872400080011ff */
[----:B----4-:R-:W-:Y:S05]  /*a0d0*/  @!P0 NANOSLEEP.SYNCS 0x989680 ;  /* 0x009896800000895d */ /* 0x010fea0003900000 */
[----:B------:R-:W4:Y:S02]  /*a0e0*/  @!P0 SYNCS.PHASECHK.TRANS64 P0, [R3+URZ+0x60], R0 ;  /* 0x00006000030085a7 */ /* 0x000f2400080010ff */
[----:B----4-:R-:W-:Y:S05]  /*a0f0*/  @!P0 BRA `(.L_x_114) ;  /* 0xfffffffc00f08947 */ /* 0x010fea000383ffff */
[----:B------:R-:W-:Y:S05]  /*a100*/  BRA `(.L_x_113) ;  /* 0xffffffcc00447947 */ /* 0x000fea000383ffff */
.L_x_122:
[----:B---3--:R3:W4:Y:S02]  /*a110*/  SYNCS.PHASECHK.TRANS64.TRYWAIT P0, [R62+URZ+0x60], R5 ;  /* 0x000060053e0075a7 */ /* 0x00872400080011ff */
[----:B----4-:R-:W-:Y:S05]  /*a120*/  @!P0 NANOSLEEP.SYNCS 0x989680 ;  /* 0x009896800000895d */ /* 0x010fea0003900000 */
[----:B------:R-:W4:Y:S02]  /*a130*/  @!P0 SYNCS.PHASECHK.TRANS64 P0, [R62+URZ+0x60], R5 ;  /* 0x000060053e0085a7 */ /* 0x000f2400080010ff */
[----:B----4-:R-:W-:Y:S05]  /*a140*/  @!P0 BRA `(.L_x_122) ;  /* 0xfffffffc00f08947 */ /* 0x010fea000383ffff */
[----:B------:R-:W-:Y:S05]  /*a150*/  BRA `(.L_x_121) ;  /* 0xffffffd800487947 */ /* 0x000fea000383ffff */
.L_x_130:
[----:B---3--:R3:W4:Y:S02]  /*a160*/  SYNCS.PHASECHK.TRANS64.TRYWAIT P0, [R62+URZ+0x60], R5 ;  /* 0x000060053e0075a7 */ /* 0x00872400080011ff */
[----:B----4-:R-:W-:Y:S05]  /*a170*/  @!P0 NANOSLEEP.SYNCS 0x989680 ;  /* 0x009896800000895d */ /* 0x010fea0003900000 */
[----:B------:R-:W4:Y:S02]  /*a180*/  @!P0 SYNCS.PHASECHK.TRANS64 P0, [R62+URZ+0x60], R5 ;  /* 0x000060053e0085a7 */ /* 0x000f2400080010ff */
[----:B----4-:R-:W-:Y:S05]  /*a190*/  @!P0 BRA `(.L_x_130) ;  /* 0xfffffffc00f08947 */ /* 0x010fea000383ffff */
[----:B------:R-:W-:Y:S05]  /*a1a0*/  BRA `(.L_x_129) ;  /* 0xffffffe4004c7947 */ /* 0x000fea000383ffff */
        .weak           $__internal_0_$__cuda_sm10x_tcgen05_guardrail_trap_col_being_dealloced_not_returned_by_alloc
        .type           $__internal_0_$__cuda_sm10x_tcgen05_guardrail_trap_col_being_dealloced_not_returned_by_alloc,@function
        .size           $__internal_0_$__cuda_sm10x_tcgen05_guardrail_trap_col_being_dealloced_not_returned_by_alloc,($__internal_1_$__cuda_sm10x_tcgen05_guardrail_trap_phase_invalid_during_alloc - $__internal_0_$__cuda_sm10x_tcgen05_guardrail_trap_col_being_dealloced_not_returned_by_alloc)
$__internal_0_$__cuda_sm10x_tcgen05_guardrail_trap_col_being_dealloced_not_returned_by_alloc:
[----:B------:R-:W-:Y:S05]  /*a1b0*/  BPT.TRAP 0x1 ;  /* 0x000000040000795c */ /* 0x000fea0000300000 */
[----:B------:R-:W-:-:S04]  /*a1c0*/  HFMA2 R3, -RZ, RZ, 0, 0 ;  /* 0x00000000ff037431 */ /* 0x000fc800000001ff */
[----:B------:R-:W-:Y:S05]  /*a1d0*/  RET.REL.NODEC R2 `(_ZN7cutlass13device_kernelINS_4gemm6kernel13GemmUniversalIN4cute5tupleIJiiiiEEENS1_10collective13CollectiveMmaINS1_35MainloopSm100TmaUmmaWarpSpecializedILi6ELi2ELi4ENS5_IJNS4_1CILi1EEENSA_ILi2EEESB_EEEEENS5_IJNSA_ILi128EEESF_NSA_ILi64EEEEEENS_6half_tENS5_IJlSB_lEEESI_SJ_NS4_8TiledMMAINS4_8MMA_AtomIJNS4_20SM100_MMA_F16BF16_SSISI_SI_fLi128ELi128ELNS4_4UMMA5MajorE0ELSO_0ELNSN_7ScaleInE0ELSP_0EEEEEENS4_6LayoutINS5_IJSB_SB_SB_EEENS5_IJNSA_ILi0EEESU_SU_EEEEENS5_IJNS4_10UnderscoreESX_SX_EEEEENS4_23SM90_TMA_LOAD_MULTICASTENS4_14ComposedLayoutINS4_7SwizzleILi3ELi4ELi3EEENS4_18smem_ptr_flag_bitsILi16EEENSS_INS5_IJNSA_ILi8EEESG_EEENS5_IJSG_SB_EEEEEEEvNS4_8identityENS4_13SM90_TMA_LOADES1A_vS1B_EENS_8epilogue10collective18CollectiveEpilogueINS1E_23Sm100TmaWarpSpecializedILi4ELi2ELi32ELb1ELb0EEEJSH_NS5_IJNSS_ISF_SB_EENSS_INSA_ILi32EEESB_EEEEESI_SJ_SI_SJ_NS1E_6fusion15FusionCallbacksIS1I_NS1N_17LinearCombinationISI_fSI_fLNS_15FloatRoundStyleE2EEESH_S1M_JEEENS4_5SM1004TMEM4LOAD26SM100_TMEM_LOAD_32dp32b32xES1C_NS11_INS12_ILi2ELi4ELi3EEES15_NSS_INS5_IJS16_S1K_EEENS5_IJS1K_SB_EEEEEEENS4_39AutoVectorizingCopyWithAssumedAlignmentILi128EEENS4_14SM90_TMA_STOREES21_S23_S23_EEEvvEEEEvNT_6ParamsE) ;  /* 0xffffff5c02887950 */ /* 0x000fea0003c3ffff */
        .weak           $__internal_1_$__cuda_sm10x_tcgen05_guardrail_trap_phase_invalid_during_alloc
        .type           $__internal_1_$__cuda_sm10x_tcgen05_guardrail_trap_phase_invalid_during_alloc,@function
        .size           $__internal_1_$__cuda_sm10x_tcgen05_guardrail_trap_phase_invalid_during_alloc,($__internal_2_$__cuda_sm10x_tcgen05_guardrail_trap_unallocated_columns_being_dealloced - $__internal_1_$__cuda_sm10x_tcgen05_guardrail_trap_phase_invalid_during_alloc)
$__internal_1_$__cuda_sm10x_tcgen05_guardrail_trap_phase_invalid_during_alloc:
[----:B------:R-:W-:Y:S05]  /*a1e0*/  BPT.TRAP 0x1 ;  /* 0x000000040000795c */ /* 0x000fea0000300000 */
[----:B------:R-:W-:-:S04]  /*a1f0*/  MOV R5, 0x0 ;  /* 0x0000000000057802 */ /* 0x000fc80000000f00 */
[----:B------:R-:W-:Y:S05]  /*a200*/  RET.REL.NODEC R4 `(_ZN7cutlass13device_kernelINS_4gemm6kernel13GemmUniversalIN4cute5tupleIJiiiiEEENS1_10collective13CollectiveMmaINS1_35MainloopSm100TmaUmmaWarpSpecializedILi6ELi2ELi4ENS5_IJNS4_1CILi1EEENSA_ILi2EEESB_EEEEENS5_IJNSA_ILi128EEESF_NSA_ILi64EEEEEENS_6half_tENS5_IJlSB_lEEESI_SJ_NS4_8TiledMMAINS4_8MMA_AtomIJNS4_20SM100_MMA_F16BF16_SSISI_SI_fLi128ELi128ELNS4_4UMMA5MajorE0ELSO_0ELNSN_7ScaleInE0ELSP_0EEEEEENS4_6LayoutINS5_IJSB_SB_SB_EEENS5_IJNSA_ILi0EEESU_SU_EEEEENS5_IJNS4_10UnderscoreESX_SX_EEEEENS4_23SM90_TMA_LOAD_MULTICASTENS4_14ComposedLayoutINS4_7SwizzleILi3ELi4ELi3EEENS4_18smem_ptr_flag_bitsILi16EEENSS_INS5_IJNSA_ILi8EEESG_EEENS5_IJSG_SB_EEEEEEEvNS4_8identityENS4_13SM90_TMA_LOADES1A_vS1B_EENS_8epilogue10collective18CollectiveEpilogueINS1E_23Sm100TmaWarpSpecializedILi4ELi2ELi32ELb1ELb0EEEJSH_NS5_IJNSS_ISF_SB_EENSS_INSA_ILi32EEESB_EEEEESI_SJ_SI_SJ_NS1E_6fusion15FusionCallbacksIS1I_NS1N_17LinearCombinationISI_fSI_fLNS_15FloatRoundStyleE2EEESH_S1M_JEEENS4_5SM1004TMEM4LOAD26SM100_TMEM_LOAD_32dp32b32xES1C_NS11_INS12_ILi2ELi4ELi3EEES15_NSS_INS5_IJS16_S1K_EEENS5_IJS1K_SB_EEEEEEENS4_39AutoVectorizingCopyWithAssumedAlignmentILi128EEENS4_14SM90_TMA_STOREES21_S23_S23_EEEvvEEEEvNT_6ParamsE) ;  /* 0xffffff5c047c7950 */ /* 0x000fea0003c3ffff */
        .weak           $__internal_2_$__cuda_sm10x_tcgen05_guardrail_trap_unallocated_columns_being_dealloced
        .type           $__internal_2_$__cuda_sm10x_tcgen05_guardrail_trap_unallocated_columns_being_dealloced,@function
        .size           $__internal_2_$__cuda_sm10x_tcgen05_guardrail_trap_unallocated_columns_being_dealloced,(.L_x_189 - $__internal_2_$__cuda_sm10x_tcgen05_guardrail_trap_unallocated_columns_being_dealloced)
$__internal_2_$__cuda_sm10x_tcgen05_guardrail_trap_unallocated_columns_being_dealloced:
[----:B------:R-:W-:Y:S05]  /*a210*/  BPT.TRAP 0x1 ;  /* 0x000000040000795c */ /* 0x000fea0000300000 */
[----:B------:R-:W-:-:S04]  /*a220*/  HFMA2 R3, -RZ, RZ, 0, 0 ;  /* 0x00000000ff037431 */ /* 0x000fc800000001ff */
[----:B------:R-:W-:Y:S05]  /*a230*/  RET.REL.NODEC R2 `(_ZN7cutlass13device_kernelINS_4gemm6kernel13GemmUniversalIN4cute5tupleIJiiiiEEENS1_10collective13CollectiveMmaINS1_35MainloopSm100TmaUmmaWarpSpecializedILi6ELi2ELi4ENS5_IJNS4_1CILi1EEENSA_ILi2EEESB_EEEEENS5_IJNSA_ILi128EEESF_NSA_ILi64EEEEEENS_6half_tENS5_IJlSB_lEEESI_SJ_NS4_8TiledMMAINS4_8MMA_AtomIJNS4_20SM100_MMA_F16BF16_SSISI_SI_fLi128ELi128ELNS4_4UMMA5MajorE0ELSO_0ELNSN_7ScaleInE0ELSP_0EEEEEENS4_6LayoutINS5_IJSB_SB_SB_EEENS5_IJNSA_ILi0EEESU_SU_EEEEENS5_IJNS4_10UnderscoreESX_SX_EEEEENS4_23SM90_TMA_LOAD_MULTICASTENS4_14ComposedLayoutINS4_7SwizzleILi3ELi4ELi3EEENS4_18smem_ptr_flag_bitsILi16EEENSS_INS5_IJNSA_ILi8EEESG_EEENS5_IJSG_SB_EEEEEEEvNS4_8identityENS4_13SM90_TMA_LOADES1A_vS1B_EENS_8epilogue10collective18CollectiveEpilogueINS1E_23Sm100TmaWarpSpecializedILi4ELi2ELi32ELb1ELb0EEEJSH_NS5_IJNSS_ISF_SB_EENSS_INSA_ILi32EEESB_EEEEESI_SJ_SI_SJ_NS1E_6fusion15FusionCallbacksIS1I_NS1N_17LinearCombinationISI_fSI_fLNS_15FloatRoundStyleE2EEESH_S1M_JEEENS4_5SM1004TMEM4LOAD26SM100_TMEM_LOAD_32dp32b32xES1C_NS11_INS12_ILi2ELi4ELi3EEES15_NSS_INS5_IJS16_S1K_EEENS5_IJS1K_SB_EEEEEEENS4_39AutoVectorizingCopyWithAssumedAlignmentILi128EEENS4_14SM90_TMA_STOREES21_S23_S23_EEEvvEEEEvNT_6ParamsE) ;  /* 0xffffff5c02707950 */ /* 0x000fea0003c3ffff */
.L_x_188:
[----:B------:R-:W-:-:S00]  /*a240*/  BRA `(.L_x_188) ;  /* 0xfffffffc00fc7947 */ /* 0x000fc0000383ffff */
[----:B------:R-:W-:-:S00]  /*a250*/  NOP ;  /* 0x0000000000007918 */ /* 0x000fc00000000000 */
        /* <DEDUP_REMOVED lines=10> */
.L_x_189:


//--------------------- .nv.global.init           --------------------------
	.section	.nv.global.init,"aw",@progbits
.nv.global.init:
	.type		$str$27,@object
	.size		$str$27,($str$28 - $str$27)
$str$27:
        /*0000*/ 	.byte	0x28, 0x61, 0x64, 0x64, 0x72, 0x65, 0x73, 0x73, 0x20, 0x26, 0x20, 0x6d, 0x61, 0x73, 0x6b, 0x29
        /*0010*/ 	.byte	0x20, 0x3d, 0x3d, 0x20, 0x30, 0x00
	.type		$str$28,@object
	.size		$str$28,($str$26 - $str$28)
$str$28:
        /*0016*/ 	.byte	0x2f, 0x74, 0x6d, 0x70, 0x2f, 0x63, 0x75, 0x74, 0x6c, 0x61, 0x73, 0x73, 0x5f, 0x73, 0x77, 0x65
        /*0026*/ 	.byte	0x65, 0x70, 0x5f, 0x73, 0x72, 0x63, 0x2f, 0x69, 0x6e, 0x63, 0x6c, 0x75, 0x64, 0x65, 0x2f, 0x63
        /*0036*/ 	.byte	0x75, 0x74, 0x65, 0x2f, 0x70, 0x6f, 0x69, 0x6e, 0x74, 0x65, 0x72, 0x5f, 0x66, 0x6c, 0x61, 0x67
        /*0046*/ 	.byte	0x67, 0x65, 0x64, 0x2e, 0x68, 0x70, 0x70, 0x00
	.type		$str$26,@object
	.size		$str$26,($str$25 - $str$26)
$str$26:
        /*004e*/ 	.byte	0x2f, 0x74, 0x6d, 0x70, 0x2f, 0x63, 0x75, 0x74, 0x6c, 0x61, 0x73, 0x73, 0x5f, 0x73, 0x77, 0x65
        /*005e*/ 	.byte	0x65, 0x70, 0x5f, 0x73, 0x72, 0x63, 0x2f, 0x69, 0x6e, 0x63, 0x6c, 0x75, 0x64, 0x65, 0x2f, 0x63
        /*006e*/ 	.byte	0x75, 0x74, 0x65, 0x2f, 0x61, 0x74, 0x6f, 0x6d, 0x2f, 0x63, 0x6f, 0x70, 0x79, 0x5f, 0x74, 0x72
        /*007e*/ 	.byte	0x61, 0x69, 0x74, 0x73, 0x5f, 0x73, 0x6d, 0x31, 0x30, 0x30, 0x2e, 0x68, 0x70, 0x70, 0x00
	.type		$str$25,@object
	.size		$str$25,(__unnamed_1 - $str$25)
$str$25:
        /*008d*/ 	.byte	0x28, 0x28, 0x75, 0x69, 0x6e, 0x74, 0x33, 0x32, 0x5f, 0x74, 0x28, 0x74, 0x68, 0x72, 0x65, 0x61
        /*009d*/ 	.byte	0x64, 0x49, 0x64, 0x78, 0x2e, 0x78, 0x29, 0x20, 0x2f, 0x20, 0x33, 0x32, 0x29, 0x20, 0x25, 0x20
        /*00ad*/ 	.byte	0x34, 0x29, 0x20, 0x3d, 0x3d, 0x20, 0x28, 0x28, 0x28, 0x74, 0x6d, 0x65, 0x6d, 0x5f, 0x61, 0x64
        /*00bd*/ 	.byte	0x64, 0x72, 0x20, 0x3e, 0x3e, 0x20, 0x31, 0x36, 0x29, 0x20, 0x2f, 0x20, 0x33, 0x32, 0x29, 0x20
        /*00cd*/ 	.byte	0x25, 0x20, 0x34, 0x29, 0x00
	.type		__unnamed_1,@object
	.size		__unnamed_1,(__unnamed_2 - __unnamed_1)
__unnamed_1:
        /*00d2*/ 	.byte	0x61, 0x75, 0x74, 0x6f, 0x20, 0x63, 0x75, 0x74, 0x65, 0x3a, 0x3a, 0x61, 0x73, 0x5f, 0x70, 0x6f
        /* <DEDUP_REMOVED lines=24> */
        /*0262*/ 	.byte	0x3e, 0x3e, 0x3e, 0x3e, 0x5d, 0x00
	.type		__unnamed_2,@object
	.size		__unnamed_2,(.L_2 - __unnamed_2)
__unnamed_2:
        /* <DEDUP_REMOVED lines=42> */
        /*0508*/ 	.byte	0x3e, 0x3e, 0x5d, 0x00
.L_2:


//--------------------- .nv.shared._ZN7cutlass13device_kernelINS_4gemm6kernel13GemmUniversalIN4cute5tupleIJiiiiEEENS1_10collective13CollectiveMmaINS1_35MainloopSm100TmaUmmaWarpSpecializedILi6ELi2ELi4ENS5_IJNS4_1CILi1EEENSA_ILi2EEESB_EEEEENS5_IJNSA_ILi128EEESF_NSA_ILi64EEEEEENS_6half_tENS5_IJlSB_lEEESI_SJ_NS4_8TiledMMAINS4_8MMA_AtomIJNS4_20SM100_MMA_F16BF16_SSISI_SI_fLi128ELi128ELNS4_4UMMA5MajorE0ELSO_0ELNSN_7ScaleInE0ELSP_0EEEEEENS4_6LayoutINS5_IJSB_SB_SB_EEENS5_IJNSA_ILi0EEESU_SU_EEEEENS5_IJNS4_10UnderscoreESX_SX_EEEEENS4_23SM90_TMA_LOAD_MULTICASTENS4_14ComposedLayoutINS4_7SwizzleILi3ELi4ELi3EEENS4_18smem_ptr_flag_bitsILi16EEENSS_INS5_IJNSA_ILi8EEESG_EEENS5_IJSG_SB_EEEEEEEvNS4_8identityENS4_13SM90_TMA_LOADES1A_vS1B_EENS_8epilogue10collective18CollectiveEpilogueINS1E_23Sm100TmaWarpSpecializedILi4ELi2ELi32ELb1ELb0EEEJSH_NS5_IJNSS_ISF_SB_EENSS_INSA_ILi32EEESB_EEEEESI_SJ_SI_SJ_NS1E_6fusion15FusionCallbacksIS1I_NS1N_17LinearCombinationISI_fSI_fLNS_15FloatRoundStyleE2EEESH_S1M_JEEENS4_5SM1004TMEM4LOAD26SM100_TMEM_LOAD_32dp32b32xES1C_NS11_INS12_ILi2ELi4ELi3EEES15_NSS_INS5_IJS16_S1K_EEENS5_IJS1K_SB_EEEEEEENS4_39AutoVectorizingCopyWithAssumedAlignmentILi128EEENS4_14SM90_TMA_STOREES21_S23_S23_EEEvvEEEEvNT_6ParamsE --------------------------
	.section	.nv.shared._ZN7cutlass13device_kernelINS_4gemm6kernel13GemmUniversalIN4cute5tupleIJiiiiEEENS1_10collective13CollectiveMmaINS1_35MainloopSm100TmaUmmaWarpSpecializedILi6ELi2ELi4ENS5_IJNS4_1CILi1EEENSA_ILi2EEESB_EEEEENS5_IJNSA_ILi128EEESF_NSA_ILi64EEEEEENS_6half_tENS5_IJlSB_lEEESI_SJ_NS4_8TiledMMAINS4_8MMA_AtomIJNS4_20SM100_MMA_F16BF16_SSISI_SI_fLi128ELi128ELNS4_4UMMA5MajorE0ELSO_0ELNSN_7ScaleInE0ELSP_0EEEEEENS4_6LayoutINS5_IJSB_SB_SB_EEENS5_IJNSA_ILi0EEESU_SU_EEEEENS5_IJNS4_10UnderscoreESX_SX_EEEEENS4_23SM90_TMA_LOAD_MULTICASTENS4_14ComposedLayoutINS4_7SwizzleILi3ELi4ELi3EEENS4_18smem_ptr_flag_bitsILi16EEENSS_INS5_IJNSA_ILi8EEESG_EEENS5_IJSG_SB_EEEEEEEvNS4_8identityENS4_13SM90_TMA_LOADES1A_vS1B_EENS_8epilogue10collective18CollectiveEpilogueINS1E_23Sm100TmaWarpSpecializedILi4ELi2ELi32ELb1ELb0EEEJSH_NS5_IJNSS_ISF_SB_EENSS_INSA_ILi32EEESB_EEEEESI_SJ_SI_SJ_NS1E_6fusion15FusionCallbacksIS1I_NS1N_17LinearCombinationISI_fSI_fLNS_15FloatRoundStyleE2EEESH_S1M_JEEENS4_5SM1004TMEM4LOAD26SM100_TMEM_LOAD_32dp32b32xES1C_NS11_INS12_ILi2ELi4ELi3EEES15_NSS_INS5_IJS16_S1K_EEENS5_IJS1K_SB_EEEEEEENS4_39AutoVectorizingCopyWithAssumedAlignmentILi128EEENS4_14SM90_TMA_STOREES21_S23_S23_EEEvvEEEEvNT_6ParamsE,"aw",@nobits
	.sectionflags	@""
	.align	16
	.zero		1024


//--------------------- .nv.shared.reserved.0     --------------------------
	.section	.nv.shared.reserved.0,"aw",@nobits
	.weak		__nv_reservedSMEM_offset_0_alias
	.size		__nv_reservedSMEM_offset_0_alias, 0, 64
	.other		__nv_reservedSMEM_offset_0_alias,@"STO_CUDA_RESERVED_SHARED STV_DEFAULT"
__nv_reservedSMEM_offset_0_alias:
	.zero		0
.nv.shared.reserved.0:
	.zero		64
	.weak		__nv_reservedSMEM_tcgen05_partition
	.type		__nv_reservedSMEM_tcgen05_partition,@object
	.size		__nv_reservedSMEM_tcgen05_partition,(.L_0 - __nv_reservedSMEM_tcgen05_partition)
__nv_reservedSMEM_tcgen05_partition:
	.zero		32
.L_0:


//--------------------- .nv.global                --------------------------
	.section	.nv.global,"aw",@nobits
.nv.global:
	.type		_ZN39_INTERNAL_b56ce035_4_k_cu_1bc12f21_59434cute1_E,@object
	.size		_ZN39_INTERNAL_b56ce035_4_k_cu_1bc12f21_59434cute1_E,(_ZN39_INTERNAL_b56ce035_4_k_cu_1bc12f21_59434cuda3std3__45__cpo6cbeginE - _ZN39_INTERNAL_b56ce035_4_k_cu_1bc12f21_59434cute1_E)
_ZN39_INTERNAL_b56ce035_4_k_cu_1bc12f21_59434cute1_E:
	.zero		1
	.type		_ZN39_INTERNAL_b56ce035_4_k_cu_1bc12f21_59434cuda3std3__45__cpo6cbeginE,@object
	.size		_ZN39_INTERNAL_b56ce035_4_k_cu_1bc12f21_59434cuda3std3__45__cpo6cbeginE,(_ZN39_INTERNAL_b56ce035_4_k_cu_1bc12f21_59434cuda3std3__48in_placeE - _ZN39_INTERNAL_b56ce035_4_k_cu_1bc12f21_59434cuda3std3__45__cpo6cbeginE)
_ZN39_INTERNAL_b56ce035_4_k_cu_1bc12f21_59434cuda3std3__45__cpo6cbeginE:
	.zero		1
	.type		_ZN39_INTERNAL_b56ce035_4_k_cu_1bc12f21_59434cuda3std3__48in_placeE,@object
	.size		_ZN39_INTERNAL_b56ce035_4_k_cu_1bc12f21_59434cuda3std3__48in_placeE,(_ZN39_INTERNAL_b56ce035_4_k_cu_1bc12f21_59434cuda3std6ranges3__45__cpo9iter_moveE - _ZN39_INTERNAL_b56ce035_4_k_cu_1bc12f21_59434cuda3std3__48in_placeE)
_ZN39_INTERNAL_b56ce035_4_k_cu_1bc12f21_59434cuda3std3__48in_placeE:
	.zero		1
	.type		_ZN39_INTERNAL_b56ce035_4_k_cu_1bc12f21_59434cuda3std6ranges3__45__cpo9iter_moveE,@object
	.size		_ZN39_INTERNAL_b56ce035_4_k_cu_1bc12f21_59434cuda3std6ranges3__45__cpo9iter_moveE,(_ZN39_INTERNAL_b56ce035_4_k_cu_1bc12f21_59434cuda3std3__45__cpo5beginE - _ZN39_INTERNAL_b56ce035_4_k_cu_1bc12f21_59434cuda3std6ranges3__45__cpo9iter_moveE)
_ZN39_INTERNAL_b56ce035_4_k_cu_1bc12f21_59434cuda3std6ranges3__45__cpo9iter_moveE:
	.zero		1
	.type		_ZN39_INTERNAL_b56ce035_4_k_cu_1bc12f21_59434cuda3std3__45__cpo5beginE,@object
	.size		_ZN39_INTERNAL_b56ce035_4_k_cu_1bc12f21_59434cuda3std3__45__cpo5beginE,(_ZN39_INTERNAL_b56ce035_4_k_cu_1bc12f21_59434cuda3std3__441_GLOBAL__N__b56ce035_4_k_cu_1bc12f21_59436ignoreE - _ZN39_INTERNAL_b56ce035_4_k_cu_1bc12f21_59434cuda3std3__45__cpo5beginE)
_ZN39_INTERNAL_b56ce035_4_k_cu_1bc12f21_59434cuda3std3__45__cpo5beginE:
	.zero		1
	.type		_ZN39_INTERNAL_b56ce035_4_k_cu_1bc12f21_59434cuda3std3__441_GLOBAL__N__b56ce035_4_k_cu_1bc12f21_59436ignoreE,@object
	.size		_ZN39_INTERNAL_b56ce035_4_k_cu_1bc12f21_59434cuda3std3__441_GLOBAL__N__b56ce035_4_k_cu_1bc12f21_59436ignoreE,(_ZN39_INTERNAL_b56ce035_4_k_cu_1bc12f21_59434cute7productE - _ZN39_INTERNAL_b56ce035_4_k_cu_1bc12f21_59434cuda3std3__441_GLOBAL__N__b56ce035_4_k_cu_1bc12f21_59436ignoreE)
_ZN39_INTERNAL_b56ce035_4_k_cu_1bc12f21_59434cuda3std3__441_GLOBAL__N__b56ce035_4_k_cu_1bc12f21_59436ignoreE:
	.zero		1
	.type		_ZN39_INTERNAL_b56ce035_4_k_cu_1bc12f21_59434cute7productE,@object
	.size		_ZN39_INTERNAL_b56ce035_4_k_cu_1bc12f21_59434cute7productE,(_ZN39_INTERNAL_b56ce035_4_k_cu_1bc12f21_59434cuda3std3__45__cpo3endE - _ZN39_INTERNAL_b56ce035_4_k_cu_1bc12f21_59434cute7productE)
_ZN39_INTERNAL_b56ce035_4_k_cu_1bc12f21_59434cute7productE:
	.zero		1
	.type		_ZN39_INTERNAL_b56ce035_4_k_cu_1bc12f21_59434cuda3std3__45__cpo3endE,@object
	.size		_ZN39_INTERNAL_b56ce035_4_k_cu_1bc12f21_59434cuda3std3__45__cpo3endE,(_ZN39_INTERNAL_b56ce035_4_k_cu_1bc12f21_59434cuda3std3__419piecewise_constructE - _ZN39_INTERNAL_b56ce035_4_k_cu_1bc12f21_59434cuda3std3__45__cpo3endE)
_ZN39_INTERNAL_b56ce035_4_k_cu_1bc12f21_59434cuda3std3__45__cpo3endE:
	.zero		1
	.type		_ZN39_INTERNAL_b56ce035_4_k_cu_1bc12f21_59434cuda3std3__419piecewise_constructE,@object
	.size		_ZN39_INTERNAL_b56ce035_4_k_cu_1bc12f21_59434cuda3std3__419piecewise_constructE,(_ZN39_INTERNAL_b56ce035_4_k_cu_1bc12f21_59434cuda3std3__45__cpo4cendE - _ZN39_INTERNAL_b56ce035_4_k_cu_1bc12f21_59434cuda3std3__419piecewise_constructE)
_ZN39_INTERNAL_b56ce035_4_k_cu_1bc12f21_59434cuda3std3__419piecewise_constructE:
	.zero		1
	.type		_ZN39_INTERNAL_b56ce035_4_k_cu_1bc12f21_59434cuda3std3__45__cpo4cendE,@object
	.size		_ZN39_INTERNAL_b56ce035_4_k_cu_1bc12f21_59434cuda3std3__45__cpo4cendE,(_ZN39_INTERNAL_b56ce035_4_k_cu_1bc12f21_59434cuda3std6ranges3__45__cpo4swapE - _ZN39_INTERNAL_b56ce035_4_k_cu_1bc12f21_59434cuda3std3__45__cpo4cendE)
_ZN39_INTERNAL_b56ce035_4_k_cu_1bc12f21_59434cuda3std3__45__cpo4cendE:
	.zero		1
	.type		_ZN39_INTERNAL_b56ce035_4_k_cu_1bc12f21_59434cuda3std6ranges3__45__cpo4swapE,@object
	.size		_ZN39_INTERNAL_b56ce035_4_k_cu_1bc12f21_59434cuda3std6ranges3__45__cpo4swapE,(.L_10 - _ZN39_INTERNAL_b56ce035_4_k_cu_1bc12f21_59434cuda3std6ranges3__45__cpo4swapE)
_ZN39_INTERNAL_b56ce035_4_k_cu_1bc12f21_59434cuda3std6ranges3__45__cpo4swapE:
	.zero		1
.L_10:


//--------------------- .nv.constant0._ZN7cutlass13device_kernelINS_4gemm6kernel13GemmUniversalIN4cute5tupleIJiiiiEEENS1_10collective13CollectiveMmaINS1_35MainloopSm100TmaUmmaWarpSpecializedILi6ELi2ELi4ENS5_IJNS4_1CILi1EEENSA_ILi2EEESB_EEEEENS5_IJNSA_ILi128EEESF_NSA_ILi64EEEEEENS_6half_tENS5_IJlSB_lEEESI_SJ_NS4_8TiledMMAINS4_8MMA_AtomIJNS4_20SM100_MMA_F16BF16_SSISI_SI_fLi128ELi128ELNS4_4UMMA5MajorE0ELSO_0ELNSN_7ScaleInE0ELSP_0EEEEEENS4_6LayoutINS5_IJSB_SB_SB_EEENS5_IJNSA_ILi0EEESU_SU_EEEEENS5_IJNS4_10UnderscoreESX_SX_EEEEENS4_23SM90_TMA_LOAD_MULTICASTENS4_14ComposedLayoutINS4_7SwizzleILi3ELi4ELi3EEENS4_18smem_ptr_flag_bitsILi16EEENSS_INS5_IJNSA_ILi8EEESG_EEENS5_IJSG_SB_EEEEEEEvNS4_8identityENS4_13SM90_TMA_LOADES1A_vS1B_EENS_8epilogue10collective18CollectiveEpilogueINS1E_23Sm100TmaWarpSpecializedILi4ELi2ELi32ELb1ELb0EEEJSH_NS5_IJNSS_ISF_SB_EENSS_INSA_ILi32EEESB_EEEEESI_SJ_SI_SJ_NS1E_6fusion15FusionCallbacksIS1I_NS1N_17LinearCombinationISI_fSI_fLNS_15FloatRoundStyleE2EEESH_S1M_JEEENS4_5SM1004TMEM4LOAD26SM100_TMEM_LOAD_32dp32b32xES1C_NS11_INS12_ILi2ELi4ELi3EEES15_NSS_INS5_IJS16_S1K_EEENS5_IJS1K_SB_EEEEEEENS4_39AutoVectorizingCopyWithAssumedAlignmentILi128EEENS4_14SM90_TMA_STOREES21_S23_S23_EEEvvEEEEvNT_6ParamsE --------------------------
	.section	.nv.constant0._ZN7cutlass13device_kernelINS_4gemm6kernel13GemmUniversalIN4cute5tupleIJiiiiEEENS1_10collective13CollectiveMmaINS1_35MainloopSm100TmaUmmaWarpSpecializedILi6ELi2ELi4ENS5_IJNS4_1CILi1EEENSA_ILi2EEESB_EEEEENS5_IJNSA_ILi128EEESF_NSA_ILi64EEEEEENS_6half_tENS5_IJlSB_lEEESI_SJ_NS4_8TiledMMAINS4_8MMA_AtomIJNS4_20SM100_MMA_F16BF16_SSISI_SI_fLi128ELi128ELNS4_4UMMA5MajorE0ELSO_0ELNSN_7ScaleInE0ELSP_0EEEEEENS4_6LayoutINS5_IJSB_SB_SB_EEENS5_IJNSA_ILi0EEESU_SU_EEEEENS5_IJNS4_10UnderscoreESX_SX_EEEEENS4_23SM90_TMA_LOAD_MULTICASTENS4_14ComposedLayoutINS4_7SwizzleILi3ELi4ELi3EEENS4_18smem_ptr_flag_bitsILi16EEENSS_INS5_IJNSA_ILi8EEESG_EEENS5_IJSG_SB_EEEEEEEvNS4_8identityENS4_13SM90_TMA_LOADES1A_vS1B_EENS_8epilogue10collective18CollectiveEpilogueINS1E_23Sm100TmaWarpSpecializedILi4ELi2ELi32ELb1ELb0EEEJSH_NS5_IJNSS_ISF_SB_EENSS_INSA_ILi32EEESB_EEEEESI_SJ_SI_SJ_NS1E_6fusion15FusionCallbacksIS1I_NS1N_17LinearCombinationISI_fSI_fLNS_15FloatRoundStyleE2EEESH_S1M_JEEENS4_5SM1004TMEM4LOAD26SM100_TMEM_LOAD_32dp32b32xES1C_NS11_INS12_ILi2ELi4ELi3EEES15_NSS_INS5_IJS16_S1K_EEENS5_IJS1K_SB_EEEEEEENS4_39AutoVectorizingCopyWithAssumedAlignmentILi128EEENS4_14SM90_TMA_STOREES21_S23_S23_EEEvvEEEEvNT_6ParamsE,"a",@progbits
	.sectionflags	@""
	.align	4
.nv.constant0._ZN7cutlass13device_kernelINS_4gemm6kernel13GemmUniversalIN4cute5tupleIJiiiiEEENS1_10collective13CollectiveMmaINS1_35MainloopSm100TmaUmmaWarpSpecializedILi6ELi2ELi4ENS5_IJNS4_1CILi1EEENSA_ILi2EEESB_EEEEENS5_IJNSA_ILi128EEESF_NSA_ILi64EEEEEENS_6half_tENS5_IJlSB_lEEESI_SJ_NS4_8TiledMMAINS4_8MMA_AtomIJNS4_20SM100_MMA_F16BF16_SSISI_SI_fLi128ELi128ELNS4_4UMMA5MajorE0ELSO_0ELNSN_7ScaleInE0ELSP_0EEEEEENS4_6LayoutINS5_IJSB_SB_SB_EEENS5_IJNSA_ILi0EEESU_SU_EEEEENS5_IJNS4_10UnderscoreESX_SX_EEEEENS4_23SM90_TMA_LOAD_MULTICASTENS4_14ComposedLayoutINS4_7SwizzleILi3ELi4ELi3EEENS4_18smem_ptr_flag_bitsILi16EEENSS_INS5_IJNSA_ILi8EEESG_EEENS5_IJSG_SB_EEEEEEEvNS4_8identityENS4_13SM90_TMA_LOADES1A_vS1B_EENS_8epilogue10collective18CollectiveEpilogueINS1E_23Sm100TmaWarpSpecializedILi4ELi2ELi32ELb1ELb0EEEJSH_NS5_IJNSS_ISF_SB_EENSS_INSA_ILi32EEESB_EEEEESI_SJ_SI_SJ_NS1E_6fusion15FusionCallbacksIS1I_NS1N_17LinearCombinationISI_fSI_fLNS_15FloatRoundStyleE2EEESH_S1M_JEEENS4_5SM1004TMEM4LOAD26SM100_TMEM_LOAD_32dp32b32xES1C_NS11_INS12_ILi2ELi4ELi3EEES15_NSS_INS5_IJS16_S1K_EEENS5_IJS1K_SB_EEEEEEENS4_39AutoVectorizingCopyWithAssumedAlignmentILi128EEENS4_14SM90_TMA_STOREES21_S23_S23_EEEvvEEEEvNT_6ParamsE:
	.zero		2944


//--------------------- SYMBOLS --------------------------

	.type		.nv.reservedSmem.offset0,@object
	.size		.nv.reservedSmem.offset0,0x4
	.type		.nv.reservedSmem.cap,@object
	.size		.nv.reservedSmem.cap,0x4
	.type		__assertfail,@function
